	.target	sm_100a

	.elftype	@"ET_EXEC"


//--------------------- .note.nv.tkinfo           --------------------------
	.section	.note.nv.tkinfo,"",@"SHT_NOTE"
	.sectionflags	@"SHF_NOTE_NV_TKINFO"
	.tkinfo
        /*0018*/ 	.word	0x00000002
        /*0030*/ 	.string	""
        /*0030*/ 	.string	"ptxas"
        /*0030*/ 	.string	"Cuda compilation tools, release 13.0, V13.0.88"
        /*0030*/ 	.string	"Build cuda_13.0.r13.0/compiler.36424714_0"
        /*0030*/ 	.string	"-arch sm_100a -m 64 "



//--------------------- .note.nv.cuinfo           --------------------------
	.section	.note.nv.cuinfo,"",@"SHT_NOTE"
	.sectionflags	@"SHF_NOTE_NV_CUINFO"
        /*0018*/ 	.short	0x0002
        /*001a*/ 	.short	0x0064
        /*001c*/ 	.short	0x0082
	.zero		2


//--------------------- .nv.info                  --------------------------
	.section	.nv.info,"",@"SHT_CUDA_INFO"
	.align	4


	//----- nvinfo : EIATTR_REGCOUNT
	.align		4
        /*0000*/ 	.byte	0x04, 0x2f
        /*0002*/ 	.short	(.L_19 - .L_18)
	.align		4
.L_18:
        /*0004*/ 	.word	index@(_ZN7cutlass13device_kernelINS_4gemm6kernel13GemmUniversalIN4cute5tupleIJiiiiEEENS1_10collective13CollectiveMmaINS1_35MainloopSm100TmaUmmaWarpSpecializedILi4ELi2ELi4ENS5_IJNS4_1CILi1EEESB_SB_EEEEENS5_IJNSA_ILi64EEENSA_ILi128EEESE_EEEfNS5_IJSB_llEEEfSH_NS4_8TiledMMAINS4_8MMA_AtomIJNS4_17SM100_MMA_TF32_SSINS_10tfloat32_tESL_fLi64ELi128ELNS4_4UMMA5MajorE1ELSN_1ELNSM_7ScaleInE0ELSO_0EEEEEENS4_6LayoutISC_NS5_IJNSA_ILi0EEESS_SS_EEEEENS5_IJNS4_10UnderscoreESV_SV_EEEEENS4_13SM90_TMA_LOADENS4_14ComposedLayoutINS4_7SwizzleILi2ELi5ELi2EEENS4_18smem_ptr_flag_bitsILi32EEENSR_INS5_IJNSA_ILi32EEENSA_ILi4EEEEEENS5_IJSB_S14_EEEEEEEvNS4_8identityESY_S19_vS1A_EENS_8epilogue10collective18CollectiveEpilogueINS1C_23Sm100TmaWarpSpecializedILi4ELi2ELi16ELb1ELb0EEEJSG_NS5_IJNSR_ISE_SB_EENSR_IS14_SB_EEEEEfNS5_IJlSB_lEEEfS1K_NS1C_6fusion15FusionCallbacksIS1G_NS1L_17LinearCombinationIffffLNS_15FloatRoundStyleE2EEESG_S1J_JEEENS4_5SM1004TMEM4LOAD26SM100_TMEM_LOAD_16dp128b8xESY_NSZ_INS10_ILi3ELi4ELi3EEES13_NSR_INS5_IJNSA_ILi8EEES14_EEENS5_IJS14_SB_EEEEEEENS4_17SM75_U32x4_LDSM_NENS4_14SM90_TMA_STOREES20_NS4_17SM90_U32x4_STSM_NENS4_39AutoVectorizingCopyWithAssumedAlignmentILi128EEEEEEvvEEEEvNT_6ParamsE)
        /*0008*/ 	.word	0x0000005e


	//----- nvinfo : EIATTR_FRAME_SIZE
	.align		4
.L_19:
        /*000c*/ 	.byte	0x04, 0x11
        /*000e*/ 	.short	(.L_21 - .L_20)
	.align		4
.L_20:
        /*0010*/ 	.word	index@($__internal_2_$__cuda_sm10x_tcgen05_guardrail_trap_unallocated_columns_being_dealloced)
        /*0014*/ 	.word	0x00000000


	//----- nvinfo : EIATTR_FRAME_SIZE
	.align		4
.L_21:
        /*0018*/ 	.byte	0x04, 0x11
        /*001a*/ 	.short	(.L_23 - .L_22)
	.align		4
.L_22:
        /*001c*/ 	.word	index@($__internal_1_$__cuda_sm10x_tcgen05_guardrail_trap_phase_invalid_during_alloc)
        /*0020*/ 	.word	0x00000000


	//----- nvinfo : EIATTR_FRAME_SIZE
	.align		4
.L_23:
        /*0024*/ 	.byte	0x04, 0x11
        /*0026*/ 	.short	(.L_25 - .L_24)
	.align		4
.L_24:
        /*0028*/ 	.word	index@($__internal_0_$__cuda_sm10x_tcgen05_guardrail_trap_col_being_dealloced_not_returned_by_alloc)
        /*002c*/ 	.word	0x00000000


	//----- nvinfo : EIATTR_FRAME_SIZE
	.align		4
.L_25:
        /*0030*/ 	.byte	0x04, 0x11
        /*0032*/ 	.short	(.L_27 - .L_26)
	.align		4
.L_26:
        /*0034*/ 	.word	index@(_ZN7cutlass13device_kernelINS_4gemm6kernel13GemmUniversalIN4cute5tupleIJiiiiEEENS1_10collective13CollectiveMmaINS1_35MainloopSm100TmaUmmaWarpSpecializedILi4ELi2ELi4ENS5_IJNS4_1CILi1EEESB_SB_EEEEENS5_IJNSA_ILi64EEENSA_ILi128EEESE_EEEfNS5_IJSB_llEEEfSH_NS4_8TiledMMAINS4_8MMA_AtomIJNS4_17SM100_MMA_TF32_SSINS_10tfloat32_tESL_fLi64ELi128ELNS4_4UMMA5MajorE1ELSN_1ELNSM_7ScaleInE0ELSO_0EEEEEENS4_6LayoutISC_NS5_IJNSA_ILi0EEESS_SS_EEEEENS5_IJNS4_10UnderscoreESV_SV_EEEEENS4_13SM90_TMA_LOADENS4_14ComposedLayoutINS4_7SwizzleILi2ELi5ELi2EEENS4_18smem_ptr_flag_bitsILi32EEENSR_INS5_IJNSA_ILi32EEENSA_ILi4EEEEEENS5_IJSB_S14_EEEEEEEvNS4_8identityESY_S19_vS1A_EENS_8epilogue10collective18CollectiveEpilogueINS1C_23Sm100TmaWarpSpecializedILi4ELi2ELi16ELb1ELb0EEEJSG_NS5_IJNSR_ISE_SB_EENSR_IS14_SB_EEEEEfNS5_IJlSB_lEEEfS1K_NS1C_6fusion15FusionCallbacksIS1G_NS1L_17LinearCombinationIffffLNS_15FloatRoundStyleE2EEESG_S1J_JEEENS4_5SM1004TMEM4LOAD26SM100_TMEM_LOAD_16dp128b8xESY_NSZ_INS10_ILi3ELi4ELi3EEES13_NSR_INS5_IJNSA_ILi8EEES14_EEENS5_IJS14_SB_EEEEEEENS4_17SM75_U32x4_LDSM_NENS4_14SM90_TMA_STOREES20_NS4_17SM90_U32x4_STSM_NENS4_39AutoVectorizingCopyWithAssumedAlignmentILi128EEEEEEvvEEEEvNT_6ParamsE)
        /*0038*/ 	.word	0x00000000


	//----- nvinfo : EIATTR_MIN_STACK_SIZE
	.align		4
.L_27:
        /*003c*/ 	.byte	0x04, 0x12
        /*003e*/ 	.short	(.L_29 - .L_28)
	.align		4
.L_28:
        /*0040*/ 	.word	index@(_ZN7cutlass13device_kernelINS_4gemm6kernel13GemmUniversalIN4cute5tupleIJiiiiEEENS1_10collective13CollectiveMmaINS1_35MainloopSm100TmaUmmaWarpSpecializedILi4ELi2ELi4ENS5_IJNS4_1CILi1EEESB_SB_EEEEENS5_IJNSA_ILi64EEENSA_ILi128EEESE_EEEfNS5_IJSB_llEEEfSH_NS4_8TiledMMAINS4_8MMA_AtomIJNS4_17SM100_MMA_TF32_SSINS_10tfloat32_tESL_fLi64ELi128ELNS4_4UMMA5MajorE1ELSN_1ELNSM_7ScaleInE0ELSO_0EEEEEENS4_6LayoutISC_NS5_IJNSA_ILi0EEESS_SS_EEEEENS5_IJNS4_10UnderscoreESV_SV_EEEEENS4_13SM90_TMA_LOADENS4_14ComposedLayoutINS4_7SwizzleILi2ELi5ELi2EEENS4_18smem_ptr_flag_bitsILi32EEENSR_INS5_IJNSA_ILi32EEENSA_ILi4EEEEEENS5_IJSB_S14_EEEEEEEvNS4_8identityESY_S19_vS1A_EENS_8epilogue10collective18CollectiveEpilogueINS1C_23Sm100TmaWarpSpecializedILi4ELi2ELi16ELb1ELb0EEEJSG_NS5_IJNSR_ISE_SB_EENSR_IS14_SB_EEEEEfNS5_IJlSB_lEEEfS1K_NS1C_6fusion15FusionCallbacksIS1G_NS1L_17LinearCombinationIffffLNS_15FloatRoundStyleE2EEESG_S1J_JEEENS4_5SM1004TMEM4LOAD26SM100_TMEM_LOAD_16dp128b8xESY_NSZ_INS10_ILi3ELi4ELi3EEES13_NSR_INS5_IJNSA_ILi8EEES14_EEENS5_IJS14_SB_EEEEEEENS4_17SM75_U32x4_LDSM_NENS4_14SM90_TMA_STOREES20_NS4_17SM90_U32x4_STSM_NENS4_39AutoVectorizingCopyWithAssumedAlignmentILi128EEEEEEvvEEEEvNT_6ParamsE)
        /*0044*/ 	.word	0x00000000
.L_29:


//--------------------- .nv.compat                --------------------------
	.section	.nv.compat,"",@"SHT_CUDA_COMPAT_INFO"
	.align	4
        /*0000*/ 	.byte	0x02, 0x09, 0x01, 0x00, 0x02, 0x02, 0x02, 0x00, 0x02, 0x05, 0x05, 0x00, 0x03, 0x07, 0x01, 0x01
        /*0010*/ 	.byte	0x02, 0x03, 0x01, 0x00, 0x02, 0x06, 0x01, 0x00, 0x04, 0x0b, 0x08, 0x00, 0x09, 0x00, 0x00, 0x00
        /*0020*/ 	.byte	0x00, 0x00, 0x00, 0x00


//--------------------- .nv.info._ZN7cutlass13device_kernelINS_4gemm6kernel13GemmUniversalIN4cute5tupleIJiiiiEEENS1_10collective13CollectiveMmaINS1_35MainloopSm100TmaUmmaWarpSpecializedILi4ELi2ELi4ENS5_IJNS4_1CILi1EEESB_SB_EEEEENS5_IJNSA_ILi64EEENSA_ILi128EEESE_EEEfNS5_IJSB_llEEEfSH_NS4_8TiledMMAINS4_8MMA_AtomIJNS4_17SM100_MMA_TF32_SSINS_10tfloat32_tESL_fLi64ELi128ELNS4_4UMMA5MajorE1ELSN_1ELNSM_7ScaleInE0ELSO_0EEEEEENS4_6LayoutISC_NS5_IJNSA_ILi0EEESS_SS_EEEEENS5_IJNS4_10UnderscoreESV_SV_EEEEENS4_13SM90_TMA_LOADENS4_14ComposedLayoutINS4_7SwizzleILi2ELi5ELi2EEENS4_18smem_ptr_flag_bitsILi32EEENSR_INS5_IJNSA_ILi32EEENSA_ILi4EEEEEENS5_IJSB_S14_EEEEEEEvNS4_8identityESY_S19_vS1A_EENS_8epilogue10collective18CollectiveEpilogueINS1C_23Sm100TmaWarpSpecializedILi4ELi2ELi16ELb1ELb0EEEJSG_NS5_IJNSR_ISE_SB_EENSR_IS14_SB_EEEEEfNS5_IJlSB_lEEEfS1K_NS1C_6fusion15FusionCallbacksIS1G_NS1L_17LinearCombinationIffffLNS_15FloatRoundStyleE2EEESG_S1J_JEEENS4_5SM1004TMEM4LOAD26SM100_TMEM_LOAD_16dp128b8xESY_NSZ_INS10_ILi3ELi4ELi3EEES13_NSR_INS5_IJNSA_ILi8EEES14_EEENS5_IJS14_SB_EEEEEEENS4_17SM75_U32x4_LDSM_NENS4_14SM90_TMA_STOREES20_NS4_17SM90_U32x4_STSM_NENS4_39AutoVectorizingCopyWithAssumedAlignmentILi128EEEEEEvvEEEEvNT_6ParamsE --------------------------
	.section	.nv.info._ZN7cutlass13device_kernelINS_4gemm6kernel13GemmUniversalIN4cute5tupleIJiiiiEEENS1_10collective13CollectiveMmaINS1_35MainloopSm100TmaUmmaWarpSpecializedILi4ELi2ELi4ENS5_IJNS4_1CILi1EEESB_SB_EEEEENS5_IJNSA_ILi64EEENSA_ILi128EEESE_EEEfNS5_IJSB_llEEEfSH_NS4_8TiledMMAINS4_8MMA_AtomIJNS4_17SM100_MMA_TF32_SSINS_10tfloat32_tESL_fLi64ELi128ELNS4_4UMMA5MajorE1ELSN_1ELNSM_7ScaleInE0ELSO_0EEEEEENS4_6LayoutISC_NS5_IJNSA_ILi0EEESS_SS_EEEEENS5_IJNS4_10UnderscoreESV_SV_EEEEENS4_13SM90_TMA_LOADENS4_14ComposedLayoutINS4_7SwizzleILi2ELi5ELi2EEENS4_18smem_ptr_flag_bitsILi32EEENSR_INS5_IJNSA_ILi32EEENSA_ILi4EEEEEENS5_IJSB_S14_EEEEEEEvNS4_8identityESY_S19_vS1A_EENS_8epilogue10collective18CollectiveEpilogueINS1C_23Sm100TmaWarpSpecializedILi4ELi2ELi16ELb1ELb0EEEJSG_NS5_IJNSR_ISE_SB_EENSR_IS14_SB_EEEEEfNS5_IJlSB_lEEEfS1K_NS1C_6fusion15FusionCallbacksIS1G_NS1L_17LinearCombinationIffffLNS_15FloatRoundStyleE2EEESG_S1J_JEEENS4_5SM1004TMEM4LOAD26SM100_TMEM_LOAD_16dp128b8xESY_NSZ_INS10_ILi3ELi4ELi3EEES13_NSR_INS5_IJNSA_ILi8EEES14_EEENS5_IJS14_SB_EEEEEEENS4_17SM75_U32x4_LDSM_NENS4_14SM90_TMA_STOREES20_NS4_17SM90_U32x4_STSM_NENS4_39AutoVectorizingCopyWithAssumedAlignmentILi128EEEEEEvvEEEEvNT_6ParamsE,"",@"SHT_CUDA_INFO"
	.sectionflags	@""
	.align	4


	//----- nvinfo : EIATTR_CUDA_API_VERSION
	.align		4
        /*0000*/ 	.byte	0x04, 0x37
        /*0002*/ 	.short	(.L_31 - .L_30)
.L_30:
        /*0004*/ 	.word	0x00000082


	//----- nvinfo : EIATTR_KPARAM_INFO
	.align		4
.L_31:
        /*0008*/ 	.byte	0x04, 0x17
        /*000a*/ 	.short	(.L_33 - .L_32)
.L_32:
        /*000c*/ 	.word	0x00000000
        /*0010*/ 	.short	0x0000
        /*0012*/ 	.short	0x0000
        /*0014*/ 	.byte	0x00, 0xf0, 0x01, 0x20


	//----- nvinfo : EIATTR_AT_ENTRY_FRAGMENTS
	.align		4
.L_33:
        /*0018*/ 	.byte	0x04, 0x4f
        /*001a*/ 	.short	(.L_35 - .L_34)


	//   ....[0]....
.L_34:
        /*001c*/ 	.word	0x00000006


	//----- nvinfo : EIATTR_RESERVED_SMEM_USED
	.align		4
.L_35:
        /*0020*/ 	.byte	0x01, 0x41
	.zero		2


	//----- nvinfo : EIATTR_SPARSE_MMA_MASK
	.align		4
        /*0024*/ 	.byte	0x03, 0x50
        /*0026*/ 	.short	0x0000


	//----- nvinfo : EIATTR_TCGEN05_1CTA_USED
	.align		4
        /*0028*/ 	.byte	0x01, 0x51
	.zero		2


	//----- nvinfo : EIATTR_MAXREG_COUNT
	.align		4
        /*002c*/ 	.byte	0x03, 0x1b
        /*002e*/ 	.short	0x00ff


	//----- nvinfo : EIATTR_NUM_BARRIERS
	.align		4
        /*0030*/ 	.byte	0x02, 0x4c
        /*0032*/ 	.byte	0x07
	.zero		1


	//----- nvinfo : EIATTR_EXTERNS
	.align		4
        /*0034*/ 	.byte	0x04, 0x0f
        /*0036*/ 	.short	(.L_37 - .L_36)


	//   ....[0]....
	.align		4
.L_36:
        /*0038*/ 	.word	index@(__assertfail)


	//----- nvinfo : EIATTR_MERCURY_ISA_VERSION
	.align		4
.L_37:
        /*003c*/ 	.byte	0x03, 0x5f
        /*003e*/ 	.short	0x0101


	//----- nvinfo : EIATTR_INT_WARP_WIDE_INSTR_OFFSETS
	.align		4
        /*0040*/ 	.byte	0x04, 0x31
        /*0042*/ 	.short	(.L_39 - .L_38)


	//   ....[0]....
.L_38:
        /*0044*/ 	.word	0x00002160


	//   ....[1]....
        /*0048*/ 	.word	0x00003dc0


	//   ....[2]....
        /*004c*/ 	.word	0x00003df0


	//   ....[3]....
        /*0050*/ 	.word	0x00003e40


	//   ....[4]....
        /*0054*/ 	.word	0x00004750


	//   ....[5]....
        /*0058*/ 	.word	0x000047b0


	//   ....[6]....
        /*005c*/ 	.word	0x000048a0


	//   ....[7]....
        /*0060*/ 	.word	0x00004910


	//   ....[8]....
        /*0064*/ 	.word	0x00004a20


	//   ....[9]....
        /*0068*/ 	.word	0x00004ab0


	//   ....[10]....
        /*006c*/ 	.word	0x00004c80


	//   ....[11]....
        /*0070*/ 	.word	0x00004de0


	//----- nvinfo : EIATTR_COOP_GROUP_MASK_REGIDS
	.align		4
.L_39:
        /*0074*/ 	.byte	0x04, 0x29
        /*0076*/ 	.short	(.L_41 - .L_40)


	//   ....[0]....
.L_40:
        /*0078*/ 	.word	0xffffffff


	//   ....[1]....
        /*007c*/ 	.word	0xffffffff


	//   ....[2]....
        /*0080*/ 	.word	0xffffffff


	//   ....[3]....
        /*0084*/ 	.word	0xffffffff


	//   ....[4]....
        /*0088*/ 	.word	0xffffffff


	//   ....[5]....
        /*008c*/ 	.word	0xffffffff


	//   ....[6]....
        /*0090*/ 	.word	0xffffffff


	//   ....[7]....
        /*0094*/ 	.word	0xffffffff


	//   ....[8]....
        /*0098*/ 	.word	0xffffffff


	//   ....[9]....
        /*009c*/ 	.word	0xffffffff


	//   ....[10]....
        /*00a0*/ 	.word	0xffffffff


	//   ....[11]....
        /*00a4*/ 	.word	0xffffffff


	//   ....[12]....
        /*00a8*/ 	.word	0xffffffff


	//----- nvinfo : EIATTR_COOP_GROUP_INSTR_OFFSETS
	.align		4
.L_41:
        /*00ac*/ 	.byte	0x04, 0x28
        /*00ae*/ 	.short	(.L_43 - .L_42)


	//   ....[0]....
.L_42:
        /*00b0*/ 	.word	0x00000090


	//   ....[1]....
        /*00b4*/ 	.word	0x000004d0


	//   ....[2]....
        /*00b8*/ 	.word	0x00000640


	//   ....[3]....
        /*00bc*/ 	.word	0x000007e0


	//   ....[4]....
        /*00c0*/ 	.word	0x000008e0


	//   ....[5]....
        /*00c4*/ 	.word	0x00000a50


	//   ....[6]....
        /*00c8*/ 	.word	0x00000bf0


	//   ....[7]....
        /*00cc*/ 	.word	0x00002040


	//   ....[8]....
        /*00d0*/ 	.word	0x00002e20


	//   ....[9]....
        /*00d4*/ 	.word	0x00003030


	//   ....[10]....
        /*00d8*/ 	.word	0x00003060


	//   ....[11]....
        /*00dc*/ 	.word	0x00003cb0


	//   ....[12]....
        /*00e0*/ 	.word	0x00003ee0


	//----- nvinfo : EIATTR_VRC_CTA_INIT_COUNT
	.align		4
.L_43:
        /*00e4*/ 	.byte	0x02, 0x4a
        /*00e6*/ 	.byte	0x80
	.zero		1


	//----- nvinfo : EIATTR_SYSCALL_OFFSETS
	.align		4
        /*00e8*/ 	.byte	0x04, 0x46
        /*00ea*/ 	.short	(.L_45 - .L_44)


	//   ....[0]....
.L_44:
        /*00ec*/ 	.word	0x000058a0


	//   ....[1]....
        /*00f0*/ 	.word	0x00005990


	//   ....[2]....
        /*00f4*/ 	.word	0x000061c0


	//   ....[3]....
        /*00f8*/ 	.word	0x00006980


	//   ....[4]....
        /*00fc*/ 	.word	0x000070e0


	//   ....[5]....
        /*0100*/ 	.word	0x00007840


	//----- nvinfo : EIATTR_MBARRIER_INSTR_OFFSETS
	.align		4
.L_45:
        /*0104*/ 	.byte	0x04, 0x39
        /*0106*/ 	.short	(.L_47 - .L_46)


	//   ....[0]....
.L_46:
        /*0108*/ 	.word	0x000005b0
        /*010c*/ 	.word	0x000000ff
        /*0110*/ 	.word	0x00000000
        /*0114*/ 	.short	0x0100
        /*0116*/ 	.byte	0x05
	.zero		1


	//   ....[1]....
        /*0118*/ 	.word	0x000005c0
        /*011c*/ 	.word	0x000000ff
        /*0120*/ 	.word	0x00000020
        /*0124*/ 	.short	0x0100
        /*0126*/ 	.byte	0x05
	.zero		1


	//   ....[2]....
        /*0128*/ 	.word	0x000005d0
        /*012c*/ 	.word	0x000000ff
        /*0130*/ 	.word	0x00000008
        /*0134*/ 	.short	0x0100
        /*0136*/ 	.byte	0x05
	.zero		1


	//   ....[3]....
        /*0138*/ 	.word	0x000005e0
        /*013c*/ 	.word	0x000000ff
        /*0140*/ 	.word	0x00000028
        /*0144*/ 	.short	0x0100
        /*0146*/ 	.byte	0x05
	.zero		1


	//   ....[4]....
        /*0148*/ 	.word	0x000005f0
        /*014c*/ 	.word	0x000000ff
        /*0150*/ 	.word	0x00000010
        /*0154*/ 	.short	0x0100
        /*0156*/ 	.byte	0x05
	.zero		1


	//   ....[5]....
        /*0158*/ 	.word	0x00000600
        /*015c*/ 	.word	0x000000ff
        /*0160*/ 	.word	0x00000030
        /*0164*/ 	.short	0x0100
        /*0166*/ 	.byte	0x05
	.zero		1


	//   ....[6]....
        /*0168*/ 	.word	0x00000610
        /*016c*/ 	.word	0x000000ff
        /*0170*/ 	.word	0x00000018
        /*0174*/ 	.short	0x0100
        /*0176*/ 	.byte	0x05
	.zero		1


	//   ....[7]....
        /*0178*/ 	.word	0x00000620
        /*017c*/ 	.word	0x000000ff
        /*0180*/ 	.word	0x00000038
        /*0184*/ 	.short	0x0100
        /*0186*/ 	.byte	0x05
	.zero		1


	//   ....[8]....
        /*0188*/ 	.word	0x00000750
        /*018c*/ 	.word	0x000000ff
        /*0190*/ 	.word	0x00000040
        /*0194*/ 	.short	0x0100
        /*0196*/ 	.byte	0x07
	.zero		1


	//   ....[9]....
        /*0198*/ 	.word	0x00000760
        /*019c*/ 	.word	0x000000ff
        /*01a0*/ 	.word	0x00000060
        /*01a4*/ 	.short	0x0100
        /*01a6*/ 	.byte	0x07
	.zero		1


	//   ....[10]....
        /*01a8*/ 	.word	0x00000770
        /*01ac*/ 	.word	0x000000ff
        /*01b0*/ 	.word	0x00000048
        /*01b4*/ 	.short	0x0100
        /*01b6*/ 	.byte	0x07
	.zero		1


	//   ....[11]....
        /*01b8*/ 	.word	0x00000780
        /*01bc*/ 	.word	0x000000ff
        /*01c0*/ 	.word	0x00000068
        /*01c4*/ 	.short	0x0100
        /*01c6*/ 	.byte	0x07
	.zero		1


	//   ....[12]....
        /*01c8*/ 	.word	0x00000790
        /*01cc*/ 	.word	0x000000ff
        /*01d0*/ 	.word	0x00000050
        /*01d4*/ 	.short	0x0100
        /*01d6*/ 	.byte	0x07
	.zero		1


	//   ....[13]....
        /*01d8*/ 	.word	0x000007a0
        /*01dc*/ 	.word	0x000000ff
        /*01e0*/ 	.word	0x00000070
        /*01e4*/ 	.short	0x0100
        /*01e6*/ 	.byte	0x07
	.zero		1


	//   ....[14]....
        /*01e8*/ 	.word	0x000007b0
        /*01ec*/ 	.word	0x000000ff
        /*01f0*/ 	.word	0x00000058
        /*01f4*/ 	.short	0x0100
        /*01f6*/ 	.byte	0x07
	.zero		1


	//   ....[15]....
        /*01f8*/ 	.word	0x000007c0
        /*01fc*/ 	.word	0x000000ff
        /*0200*/ 	.word	0x00000078
        /*0204*/ 	.short	0x0100
        /*0206*/ 	.byte	0x07
	.zero		1


	//   ....[16]....
        /*0208*/ 	.word	0x000008b0
        /*020c*/ 	.word	0x000000ff
        /*0210*/ 	.word	0x00000080
        /*0214*/ 	.short	0x0100
        /*0216*/ 	.byte	0x05
	.zero		1


	//   ....[17]....
        /*0218*/ 	.word	0x000008c0
        /*021c*/ 	.word	0x000000ff
        /*0220*/ 	.word	0x00000088
        /*0224*/ 	.short	0x0100
        /*0226*/ 	.byte	0x05
	.zero		1


	//   ....[18]....
        /*0228*/ 	.word	0x00000a00
        /*022c*/ 	.word	0x000000ff
        /*0230*/ 	.word	0x00000090
        /*0234*/ 	.short	0x0100
        /*0236*/ 	.byte	0x05
	.zero		1


	//   ....[19]....
        /*0238*/ 	.word	0x00000a10
        /*023c*/ 	.word	0x000000ff
        /*0240*/ 	.word	0x000000a0
        /*0244*/ 	.short	0x0100
        /*0246*/ 	.byte	0x05
	.zero		1


	//   ....[20]....
        /*0248*/ 	.word	0x00000a20
        /*024c*/ 	.word	0x000000ff
        /*0250*/ 	.word	0x00000098
        /*0254*/ 	.short	0x0100
        /*0256*/ 	.byte	0x05
	.zero		1


	//   ....[21]....
        /*0258*/ 	.word	0x00000a30
        /*025c*/ 	.word	0x000000ff
        /*0260*/ 	.word	0x000000a8
        /*0264*/ 	.short	0x0100
        /*0266*/ 	.byte	0x05
	.zero		1


	//   ....[22]....
        /*0268*/ 	.word	0x00000b60
        /*026c*/ 	.word	0x000000ff
        /*0270*/ 	.word	0x000000b0
        /*0274*/ 	.short	0x0100
        /*0276*/ 	.byte	0x07
	.zero		1


	//   ....[23]....
        /*0278*/ 	.word	0x00000b70
        /*027c*/ 	.word	0x000000ff
        /*0280*/ 	.word	0x000000d0
        /*0284*/ 	.short	0x0100
        /*0286*/ 	.byte	0x07
	.zero		1


	//   ....[24]....
        /*0288*/ 	.word	0x00000b80
        /*028c*/ 	.word	0x000000ff
        /*0290*/ 	.word	0x000000b8
        /*0294*/ 	.short	0x0100
        /*0296*/ 	.byte	0x07
	.zero		1


	//   ....[25]....
        /*0298*/ 	.word	0x00000b90
        /*029c*/ 	.word	0x000000ff
        /*02a0*/ 	.word	0x000000d8
        /*02a4*/ 	.short	0x0100
        /*02a6*/ 	.byte	0x07
	.zero		1


	//   ....[26]....
        /*02a8*/ 	.word	0x00000ba0
        /*02ac*/ 	.word	0x000000ff
        /*02b0*/ 	.word	0x000000c0
        /*02b4*/ 	.short	0x0100
        /*02b6*/ 	.byte	0x07
	.zero		1


	//   ....[27]....
        /*02b8*/ 	.word	0x00000bb0
        /*02bc*/ 	.word	0x000000ff
        /*02c0*/ 	.word	0x000000e0
        /*02c4*/ 	.short	0x0100
        /*02c6*/ 	.byte	0x07
	.zero		1


	//   ....[28]....
        /*02c8*/ 	.word	0x00000bc0
        /*02cc*/ 	.word	0x000000ff
        /*02d0*/ 	.word	0x000000c8
        /*02d4*/ 	.short	0x0100
        /*02d6*/ 	.byte	0x07
	.zero		1


	//   ....[29]....
        /*02d8*/ 	.word	0x00000bd0
        /*02dc*/ 	.word	0x000000ff
        /*02e0*/ 	.word	0x000000e8
        /*02e4*/ 	.short	0x0100
        /*02e6*/ 	.byte	0x07
	.zero		1


	//   ....[30]....
        /*02e8*/ 	.word	0x00000cc0
        /*02ec*/ 	.word	0x000000ff
        /*02f0*/ 	.word	0x000000f0
        /*02f4*/ 	.short	0x0100
        /*02f6*/ 	.byte	0x05
	.zero		1


	//   ....[31]....
        /*02f8*/ 	.word	0x00000cd0
        /*02fc*/ 	.word	0x000000ff
        /*0300*/ 	.word	0x00000100
        /*0304*/ 	.short	0x0100
        /*0306*/ 	.byte	0x05
	.zero		1


	//   ....[32]....
        /*0308*/ 	.word	0x00000ce0
        /*030c*/ 	.word	0x000000ff
        /*0310*/ 	.word	0x000000f8
        /*0314*/ 	.short	0x0100
        /*0316*/ 	.byte	0x05
	.zero		1


	//   ....[33]....
        /*0318*/ 	.word	0x00000cf0
        /*031c*/ 	.word	0x000000ff
        /*0320*/ 	.word	0x00000108
        /*0324*/ 	.short	0x0100
        /*0326*/ 	.byte	0x05
	.zero		1


	//   ....[34]....
        /*0328*/ 	.word	0x000015c0
        /*032c*/ 	.word	0x00000002
        /*0330*/ 	.word	0x00000100
        /*0334*/ 	.short	0x010a
        /*0336*/ 	.byte	0xff
	.zero		1


	//   ....[35]....
        /*0338*/ 	.word	0x000015f0
        /*033c*/ 	.word	0x00000002
        /*0340*/ 	.word	0x000000f0
        /*0344*/ 	.short	0x0101
        /*0346*/ 	.byte	0xff
	.zero		1


	//   ....[36]....
        /*0348*/ 	.word	0x000016c0
        /*034c*/ 	.word	0x000000ff
        /*0350*/ 	.word	0x00000020
        /*0354*/ 	.short	0x010a
        /*0356*/ 	.byte	0x08
	.zero		1


	//   ....[37]....
        /*0358*/ 	.word	0x000017a0
        /*035c*/ 	.word	0x000000ff
        /*0360*/ 	.word	0x00000020
        /*0364*/ 	.short	0x010a
        /*0366*/ 	.byte	0x31
	.zero		1


	//   ....[38]....
        /*0368*/ 	.word	0x000018a0
        /*036c*/ 	.word	0x000000ff
        /*0370*/ 	.word	0x00000020
        /*0374*/ 	.short	0x010a
        /*0376*/ 	.byte	0x08
	.zero		1


	//   ....[39]....
        /*0378*/ 	.word	0x00001b90
        /*037c*/ 	.word	0x000000ff
        /*0380*/ 	.word	0x00000088
        /*0384*/ 	.short	0x0101
        /*0386*/ 	.byte	0x04
	.zero		1


	//   ....[40]....
        /*0388*/ 	.word	0x00001bb0
        /*038c*/ 	.word	0x000000ff
        /*0390*/ 	.word	0x00000020
        /*0394*/ 	.short	0x010a
        /*0396*/ 	.byte	0x08
	.zero		1


	//   ....[41]....
        /*0398*/ 	.word	0x00001c70
        /*039c*/ 	.word	0x000000ff
        /*03a0*/ 	.word	0x00000020
        /*03a4*/ 	.short	0x010a
        /*03a6*/ 	.byte	0x31
	.zero		1


	//   ....[42]....
        /*03a8*/ 	.word	0x00001d70
        /*03ac*/ 	.word	0x000000ff
        /*03b0*/ 	.word	0x00000020
        /*03b4*/ 	.short	0x010a
        /*03b6*/ 	.byte	0x08
	.zero		1


	//   ....[43]....
        /*03b8*/ 	.word	0x00002070
        /*03bc*/ 	.word	0x00000002
        /*03c0*/ 	.word	0x00000090
        /*03c4*/ 	.short	0x010a
        /*03c6*/ 	.byte	0xff
	.zero		1


	//   ....[44]....
        /*03c8*/ 	.word	0x00002130
        /*03cc*/ 	.word	0x00000002
        /*03d0*/ 	.word	0x00000000
        /*03d4*/ 	.short	0x0101
        /*03d6*/ 	.byte	0xff
	.zero		1


	//   ....[45]....
        /*03d8*/ 	.word	0x00002690
        /*03dc*/ 	.word	0x000000ff
        /*03e0*/ 	.word	0x00000000
        /*03e4*/ 	.short	0x010a
        /*03e6*/ 	.byte	0x05
	.zero		1


	//   ....[46]....
        /*03e8*/ 	.word	0x00002720
        /*03ec*/ 	.word	0x000000ff
        /*03f0*/ 	.word	0x00000000
        /*03f4*/ 	.short	0x010a
        /*03f6*/ 	.byte	0x05
	.zero		1


	//   ....[47]....
        /*03f8*/ 	.word	0x000027b0
        /*03fc*/ 	.word	0x000000ff
        /*0400*/ 	.word	0x00000000
        /*0404*/ 	.short	0x010a
        /*0406*/ 	.byte	0x05
	.zero		1


	//   ....[48]....
        /*0408*/ 	.word	0x00002850
        /*040c*/ 	.word	0x00000000
        /*0410*/ 	.word	0x00000000
        /*0414*/ 	.short	0x010a
        /*0416*/ 	.byte	0xff
	.zero		1


	//   ....[49]....
        /*0418*/ 	.word	0x00002970
        /*041c*/ 	.word	0x00000000
        /*0420*/ 	.word	0x000000f0
        /*0424*/ 	.short	0x010a
        /*0426*/ 	.byte	0xff
	.zero		1


	//   ....[50]....
        /*0428*/ 	.word	0x000029e0
        /*042c*/ 	.word	0x00000000
        /*0430*/ 	.word	0x00000000
        /*0434*/ 	.short	0x0101
        /*0436*/ 	.byte	0xff
	.zero		1


	//   ....[51]....
        /*0438*/ 	.word	0x00002a00
        /*043c*/ 	.word	0x000000ff
        /*0440*/ 	.word	0x000000a0
        /*0444*/ 	.short	0x010a
        /*0446*/ 	.byte	0x05
	.zero		1


	//   ....[52]....
        /*0448*/ 	.word	0x00002b20
        /*044c*/ 	.word	0x00000000
        /*0450*/ 	.word	0x00000090
        /*0454*/ 	.short	0x010a
        /*0456*/ 	.byte	0xff
	.zero		1


	//   ....[53]....
        /*0458*/ 	.word	0x00002c20
        /*045c*/ 	.word	0x00000000
        /*0460*/ 	.word	0x00000000
        /*0464*/ 	.short	0x0101
        /*0466*/ 	.byte	0xff
	.zero		1


	//   ....[54]....
        /*0468*/ 	.word	0x00002cb0
        /*046c*/ 	.word	0x000000ff
        /*0470*/ 	.word	0x000000a0
        /*0474*/ 	.short	0x0106
        /*0476*/ 	.byte	0x05
	.zero		1


	//   ....[55]....
        /*0478*/ 	.word	0x00002cd0
        /*047c*/ 	.word	0x000000ff
        /*0480*/ 	.word	0x000000a0
        /*0484*/ 	.short	0x010a
        /*0486*/ 	.byte	0x05
	.zero		1


	//   ....[56]....
        /*0488*/ 	.word	0x00002d60
        /*048c*/ 	.word	0x000000ff
        /*0490*/ 	.word	0x000000a0
        /*0494*/ 	.short	0x0106
        /*0496*/ 	.byte	0x04
	.zero		1


	//   ....[57]....
        /*0498*/ 	.word	0x00002da0
        /*049c*/ 	.word	0x00000000
        /*04a0*/ 	.word	0x000000a0
        /*04a4*/ 	.short	0x010a
        /*04a6*/ 	.byte	0xff
	.zero		1


	//   ....[58]....
        /*04a8*/ 	.word	0x00003360
        /*04ac*/ 	.word	0x00000000
        /*04b0*/ 	.word	0x00000090
        /*04b4*/ 	.short	0x010a
        /*04b6*/ 	.byte	0xff
	.zero		1


	//   ....[59]....
        /*04b8*/ 	.word	0x00003470
        /*04bc*/ 	.word	0x00000003
        /*04c0*/ 	.word	0x00000000
        /*04c4*/ 	.short	0x0101
        /*04c6*/ 	.byte	0xff
	.zero		1


	//   ....[60]....
        /*04c8*/ 	.word	0x00003480
        /*04cc*/ 	.word	0x000000ff
        /*04d0*/ 	.word	0x00000000
        /*04d4*/ 	.short	0x010a
        /*04d6*/ 	.byte	0x07
	.zero		1


	//   ....[61]....
        /*04d8*/ 	.word	0x00003500
        /*04dc*/ 	.word	0x000000ff
        /*04e0*/ 	.word	0x000000d0
        /*04e4*/ 	.short	0x010a
        /*04e6*/ 	.byte	0x06
	.zero		1


	//   ....[62]....
        /*04e8*/ 	.word	0x000035d0
        /*04ec*/ 	.word	0x000000ff
        /*04f0*/ 	.word	0x00000000
        /*04f4*/ 	.short	0x010a
        /*04f6*/ 	.byte	0x0b
	.zero		1


	//   ....[63]....
        /*04f8*/ 	.word	0x00003700
        /*04fc*/ 	.word	0x000000ff
        /*0500*/ 	.word	0x00000000
        /*0504*/ 	.short	0x010a
        /*0506*/ 	.byte	0x22
	.zero		1


	//   ....[64]....
        /*0508*/ 	.word	0x00003ae0
        /*050c*/ 	.word	0x000000ff
        /*0510*/ 	.word	0x00000000
        /*0514*/ 	.short	0x010a
        /*0516*/ 	.byte	0x06
	.zero		1


	//   ....[65]....
        /*0518*/ 	.word	0x00003b70
        /*051c*/ 	.word	0x000000ff
        /*0520*/ 	.word	0x00000000
        /*0524*/ 	.short	0x010a
        /*0526*/ 	.byte	0x06
	.zero		1


	//   ....[66]....
        /*0528*/ 	.word	0x00003c00
        /*052c*/ 	.word	0x000000ff
        /*0530*/ 	.word	0x00000000
        /*0534*/ 	.short	0x010a
        /*0536*/ 	.byte	0x06
	.zero		1


	//   ....[67]....
        /*0538*/ 	.word	0x00003c90
        /*053c*/ 	.word	0x000000ff
        /*0540*/ 	.word	0x00000000
        /*0544*/ 	.short	0x010a
        /*0546*/ 	.byte	0x07
	.zero		1


	//   ....[68]....
        /*0548*/ 	.word	0x00004100
        /*054c*/ 	.word	0x00000000
        /*0550*/ 	.word	0x00000090
        /*0554*/ 	.short	0x010a
        /*0556*/ 	.byte	0xff
	.zero		1


	//   ....[69]....
        /*0558*/ 	.word	0x000041c0
        /*055c*/ 	.word	0x00000000
        /*0560*/ 	.word	0x00000000
        /*0564*/ 	.short	0x0101
        /*0566*/ 	.byte	0xff
	.zero		1


	//   ....[70]....
        /*0568*/ 	.word	0x000044e0
        /*056c*/ 	.word	0x000000ff
        /*0570*/ 	.word	0x00000088
        /*0574*/ 	.short	0x010a
        /*0576*/ 	.byte	0x07
	.zero		1


	//   ....[71]....
        /*0578*/ 	.word	0x000046d0
        /*057c*/ 	.word	0x000000ff
        /*0580*/ 	.word	0x00000060
        /*0584*/ 	.short	0x010a
        /*0586*/ 	.byte	0x07
	.zero		1


	//   ....[72]....
        /*0588*/ 	.word	0x00004850
        /*058c*/ 	.word	0x000000ff
        /*0590*/ 	.word	0x00000040
        /*0594*/ 	.short	0x010b
        /*0596*/ 	.byte	0x07
	.zero		1


	//   ....[73]....
        /*0598*/ 	.word	0x00004860
        /*059c*/ 	.word	0x000000ff
        /*05a0*/ 	.word	0x00000000
        /*05a4*/ 	.short	0x0101
        /*05a6*/ 	.byte	0x08
	.zero		1


	//   ....[74]....
        /*05a8*/ 	.word	0x00004870
        /*05ac*/ 	.word	0x000000ff
        /*05b0*/ 	.word	0x00000068
        /*05b4*/ 	.short	0x010a
        /*05b6*/ 	.byte	0x07
	.zero		1


	//   ....[75]....
        /*05b8*/ 	.word	0x000049c0
        /*05bc*/ 	.word	0x000000ff
        /*05c0*/ 	.word	0x00000048
        /*05c4*/ 	.short	0x010b
        /*05c6*/ 	.byte	0x07
	.zero		1


	//   ....[76]....
        /*05c8*/ 	.word	0x000049d0
        /*05cc*/ 	.word	0x000000ff
        /*05d0*/ 	.word	0x00000000
        /*05d4*/ 	.short	0x0101
        /*05d6*/ 	.byte	0x08
	.zero		1


	//   ....[77]....
        /*05d8*/ 	.word	0x000049e0
        /*05dc*/ 	.word	0x000000ff
        /*05e0*/ 	.word	0x00000070
        /*05e4*/ 	.short	0x010a
        /*05e6*/ 	.byte	0x07
	.zero		1


	//   ....[78]....
        /*05e8*/ 	.word	0x00004b60
        /*05ec*/ 	.word	0x000000ff
        /*05f0*/ 	.word	0x00000050
        /*05f4*/ 	.short	0x010b
        /*05f6*/ 	.byte	0x07
	.zero		1


	//   ....[79]....
        /*05f8*/ 	.word	0x00004ba0
        /*05fc*/ 	.word	0x000000ff
        /*0600*/ 	.word	0x00000000
        /*0604*/ 	.short	0x0101
        /*0606*/ 	.byte	0x08
	.zero		1


	//   ....[80]....
        /*0608*/ 	.word	0x00004be0
        /*060c*/ 	.word	0x000000ff
        /*0610*/ 	.word	0x00000078
        /*0614*/ 	.short	0x010a
        /*0616*/ 	.byte	0x07
	.zero		1


	//   ....[81]....
        /*0618*/ 	.word	0x00004e20
        /*061c*/ 	.word	0x000000ff
        /*0620*/ 	.word	0x00000058
        /*0624*/ 	.short	0x010b
        /*0626*/ 	.byte	0x07
	.zero		1


	//   ....[82]....
        /*0628*/ 	.word	0x00004e40
        /*062c*/ 	.word	0x000000ff
        /*0630*/ 	.word	0x00000000
        /*0634*/ 	.short	0x0101
        /*0636*/ 	.byte	0x0d
	.zero		1


	//   ....[83]....
        /*0638*/ 	.word	0x00004e70
        /*063c*/ 	.word	0x000000ff
        /*0640*/ 	.word	0x00000060
        /*0644*/ 	.short	0x010a
        /*0646*/ 	.byte	0x07
	.zero		1


	//   ....[84]....
        /*0648*/ 	.word	0x00004e90
        /*064c*/ 	.word	0x000000ff
        /*0650*/ 	.word	0x00000068
        /*0654*/ 	.short	0x010a
        /*0656*/ 	.byte	0x07
	.zero		1


	//   ....[85]....
        /*0658*/ 	.word	0x00004eb0
        /*065c*/ 	.word	0x000000ff
        /*0660*/ 	.word	0x00000070
        /*0664*/ 	.short	0x010a
        /*0666*/ 	.byte	0x07
	.zero		1


	//   ....[86]....
        /*0668*/ 	.word	0x00004ef0
        /*066c*/ 	.word	0x00000000
        /*0670*/ 	.word	0x00000078
        /*0674*/ 	.short	0x010a
        /*0676*/ 	.byte	0xff
	.zero		1


	//   ....[87]....
        /*0678*/ 	.word	0x00005260
        /*067c*/ 	.word	0x00000000
        /*0680*/ 	.word	0x00000090
        /*0684*/ 	.short	0x010a
        /*0686*/ 	.byte	0xff
	.zero		1


	//   ....[88]....
        /*0688*/ 	.word	0x00005370
        /*068c*/ 	.word	0x00000000
        /*0690*/ 	.word	0x00000000
        /*0694*/ 	.short	0x0101
        /*0696*/ 	.byte	0xff
	.zero		1


	//   ....[89]....
        /*0698*/ 	.word	0x00005df0
        /*069c*/ 	.word	0x000000ff
        /*06a0*/ 	.word	0x00000040
        /*06a4*/ 	.short	0x010a
        /*06a6*/ 	.byte	0x24
	.zero		1


	//   ....[90]....
        /*06a8*/ 	.word	0x00005e30
        /*06ac*/ 	.word	0x00000056
        /*06b0*/ 	.word	0x000000b0
        /*06b4*/ 	.short	0x010a
        /*06b6*/ 	.byte	0xff
	.zero		1


	//   ....[91]....
        /*06b8*/ 	.word	0x00005fa0
        /*06bc*/ 	.word	0x000000ff
        /*06c0*/ 	.word	0x00000040
        /*06c4*/ 	.short	0x010a
        /*06c6*/ 	.byte	0x24
	.zero		1


	//   ....[92]....
        /*06c8*/ 	.word	0x000060a0
        /*06cc*/ 	.word	0x00000056
        /*06d0*/ 	.word	0x000000b0
        /*06d4*/ 	.short	0x010a
        /*06d6*/ 	.byte	0xff
	.zero		1


	//   ....[93]....
        /*06d8*/ 	.word	0x000066a0
        /*06dc*/ 	.word	0x00000000
        /*06e0*/ 	.word	0x00000000
        /*06e4*/ 	.short	0x0101
        /*06e6*/ 	.byte	0xff
	.zero		1


	//   ....[94]....
        /*06e8*/ 	.word	0x000066b0
        /*06ec*/ 	.word	0x00000002
        /*06f0*/ 	.word	0x00000040
        /*06f4*/ 	.short	0x010a
        /*06f6*/ 	.byte	0xff
	.zero		1


	//   ....[95]....
        /*06f8*/ 	.word	0x00006780
        /*06fc*/ 	.word	0x00000002
        /*0700*/ 	.word	0x00000040
        /*0704*/ 	.short	0x010a
        /*0706*/ 	.byte	0xff
	.zero		1


	//   ....[96]....
        /*0708*/ 	.word	0x00006e00
        /*070c*/ 	.word	0x00000010
        /*0710*/ 	.word	0x00000000
        /*0714*/ 	.short	0x0101
        /*0716*/ 	.byte	0xff
	.zero		1


	//   ....[97]....
        /*0718*/ 	.word	0x00006e20
        /*071c*/ 	.word	0x00000000
        /*0720*/ 	.word	0x00000040
        /*0724*/ 	.short	0x010a
        /*0726*/ 	.byte	0xff
	.zero		1


	//   ....[98]....
        /*0728*/ 	.word	0x00006ee0
        /*072c*/ 	.word	0x00000000
        /*0730*/ 	.word	0x00000040
        /*0734*/ 	.short	0x010a
        /*0736*/ 	.byte	0xff
	.zero		1


	//   ....[99]....
        /*0738*/ 	.word	0x00007560
        /*073c*/ 	.word	0x00000010
        /*0740*/ 	.word	0x00000000
        /*0744*/ 	.short	0x0101
        /*0746*/ 	.byte	0xff
	.zero		1


	//   ....[100]....
        /*0748*/ 	.word	0x00007580
        /*074c*/ 	.word	0x00000002
        /*0750*/ 	.word	0x00000040
        /*0754*/ 	.short	0x010a
        /*0756*/ 	.byte	0xff
	.zero		1


	//   ....[101]....
        /*0758*/ 	.word	0x00007640
        /*075c*/ 	.word	0x00000002
        /*0760*/ 	.word	0x00000040
        /*0764*/ 	.short	0x010a
        /*0766*/ 	.byte	0xff
	.zero		1


	//   ....[102]....
        /*0768*/ 	.word	0x000078e0
        /*076c*/ 	.word	0x000000ff
        /*0770*/ 	.word	0x00000000
        /*0774*/ 	.short	0x0101
        /*0776*/ 	.byte	0x05
	.zero		1


	//   ....[103]....
        /*0778*/ 	.word	0x00007d20
        /*077c*/ 	.word	0x00000000
        /*0780*/ 	.word	0x00000000
        /*0784*/ 	.short	0x0101
        /*0786*/ 	.byte	0xff
	.zero		1


	//   ....[104]....
        /*0788*/ 	.word	0x00007f90
        /*078c*/ 	.word	0x000000ff
        /*0790*/ 	.word	0x00000000
        /*0794*/ 	.short	0x0101
        /*0796*/ 	.byte	0x04
	.zero		1


	//   ....[105]....
        /*0798*/ 	.word	0x00007fb0
        /*079c*/ 	.word	0x00000002
        /*07a0*/ 	.word	0x00000100
        /*07a4*/ 	.short	0x010a
        /*07a6*/ 	.byte	0xff
	.zero		1


	//   ....[106]....
        /*07a8*/ 	.word	0x00008010
        /*07ac*/ 	.word	0x00000002
        /*07b0*/ 	.word	0x00000020
        /*07b4*/ 	.short	0x010a
        /*07b6*/ 	.byte	0xff
	.zero		1


	//   ....[107]....
        /*07b8*/ 	.word	0x00008070
        /*07bc*/ 	.word	0x00000002
        /*07c0*/ 	.word	0x00000020
        /*07c4*/ 	.short	0x010a
        /*07c6*/ 	.byte	0xff
	.zero		1


	//   ....[108]....
        /*07c8*/ 	.word	0x000080c0
        /*07cc*/ 	.word	0x00000002
        /*07d0*/ 	.word	0x00000090
        /*07d4*/ 	.short	0x010a
        /*07d6*/ 	.byte	0xff
	.zero		1


	//   ....[109]....
        /*07d8*/ 	.word	0x00008120
        /*07dc*/ 	.word	0x00000000
        /*07e0*/ 	.word	0x00000000
        /*07e4*/ 	.short	0x010a
        /*07e6*/ 	.byte	0xff
	.zero		1


	//   ....[110]....
        /*07e8*/ 	.word	0x00008180
        /*07ec*/ 	.word	0x00000000
        /*07f0*/ 	.word	0x00000000
        /*07f4*/ 	.short	0x010a
        /*07f6*/ 	.byte	0xff
	.zero		1


	//   ....[111]....
        /*07f8*/ 	.word	0x000081e0
        /*07fc*/ 	.word	0x00000000
        /*0800*/ 	.word	0x00000000
        /*0804*/ 	.short	0x010a
        /*0806*/ 	.byte	0xff
	.zero		1


	//   ....[112]....
        /*0808*/ 	.word	0x00008230
        /*080c*/ 	.word	0x00000000
        /*0810*/ 	.word	0x000000f0
        /*0814*/ 	.short	0x010a
        /*0816*/ 	.byte	0xff
	.zero		1


	//   ....[113]....
        /*0818*/ 	.word	0x00008290
        /*081c*/ 	.word	0x00000000
        /*0820*/ 	.word	0x000000a0
        /*0824*/ 	.short	0x010a
        /*0826*/ 	.byte	0xff
	.zero		1


	//   ....[114]....
        /*0828*/ 	.word	0x000082e0
        /*082c*/ 	.word	0x00000000
        /*0830*/ 	.word	0x00000090
        /*0834*/ 	.short	0x010a
        /*0836*/ 	.byte	0xff
	.zero		1


	//   ....[115]....
        /*0838*/ 	.word	0x00008340
        /*083c*/ 	.word	0x00000000
        /*0840*/ 	.word	0x000000a0
        /*0844*/ 	.short	0x010a
        /*0846*/ 	.byte	0xff
	.zero		1


	//   ....[116]....
        /*0848*/ 	.word	0x00008390
        /*084c*/ 	.word	0x00000000
        /*0850*/ 	.word	0x00000090
        /*0854*/ 	.short	0x010a
        /*0856*/ 	.byte	0xff
	.zero		1


	//   ....[117]....
        /*0858*/ 	.word	0x000083f0
        /*085c*/ 	.word	0x00000002
        /*0860*/ 	.word	0x000000d0
        /*0864*/ 	.short	0x010a
        /*0866*/ 	.byte	0xff
	.zero		1


	//   ....[118]....
        /*0868*/ 	.word	0x00008450
        /*086c*/ 	.word	0x00000000
        /*0870*/ 	.word	0x00000000
        /*0874*/ 	.short	0x010a
        /*0876*/ 	.byte	0xff
	.zero		1


	//   ....[119]....
        /*0878*/ 	.word	0x000084b0
        /*087c*/ 	.word	0x00000000
        /*0880*/ 	.word	0x00000000
        /*0884*/ 	.short	0x010a
        /*0886*/ 	.byte	0xff
	.zero		1


	//   ....[120]....
        /*0888*/ 	.word	0x00008510
        /*088c*/ 	.word	0x00000000
        /*0890*/ 	.word	0x00000000
        /*0894*/ 	.short	0x010a
        /*0896*/ 	.byte	0xff
	.zero		1


	//   ....[121]....
        /*0898*/ 	.word	0x00008570
        /*089c*/ 	.word	0x00000000
        /*08a0*/ 	.word	0x00000000
        /*08a4*/ 	.short	0x010a
        /*08a6*/ 	.byte	0xff
	.zero		1


	//   ....[122]....
        /*08a8*/ 	.word	0x000085d0
        /*08ac*/ 	.word	0x00000000
        /*08b0*/ 	.word	0x00000000
        /*08b4*/ 	.short	0x010a
        /*08b6*/ 	.byte	0xff
	.zero		1


	//   ....[123]....
        /*08b8*/ 	.word	0x00008620
        /*08bc*/ 	.word	0x00000000
        /*08c0*/ 	.word	0x00000090
        /*08c4*/ 	.short	0x010a
        /*08c6*/ 	.byte	0xff
	.zero		1


	//   ....[124]....
        /*08c8*/ 	.word	0x00008680
        /*08cc*/ 	.word	0x00000000
        /*08d0*/ 	.word	0x00000088
        /*08d4*/ 	.short	0x010a
        /*08d6*/ 	.byte	0xff
	.zero		1


	//   ....[125]....
        /*08d8*/ 	.word	0x000086e0
        /*08dc*/ 	.word	0x00000000
        /*08e0*/ 	.word	0x00000060
        /*08e4*/ 	.short	0x010a
        /*08e6*/ 	.byte	0xff
	.zero		1


	//   ....[126]....
        /*08e8*/ 	.word	0x00008740
        /*08ec*/ 	.word	0x00000000
        /*08f0*/ 	.word	0x00000068
        /*08f4*/ 	.short	0x010a
        /*08f6*/ 	.byte	0xff
	.zero		1


	//   ....[127]....
        /*08f8*/ 	.word	0x000087a0
        /*08fc*/ 	.word	0x00000000
        /*0900*/ 	.word	0x00000070
        /*0904*/ 	.short	0x010a
        /*0906*/ 	.byte	0xff
	.zero		1


	//   ....[128]....
        /*0908*/ 	.word	0x00008800
        /*090c*/ 	.word	0x00000000
        /*0910*/ 	.word	0x00000078
        /*0914*/ 	.short	0x010a
        /*0916*/ 	.byte	0xff
	.zero		1


	//   ....[129]....
        /*0918*/ 	.word	0x00008860
        /*091c*/ 	.word	0x00000000
        /*0920*/ 	.word	0x00000060
        /*0924*/ 	.short	0x010a
        /*0926*/ 	.byte	0xff
	.zero		1


	//   ....[130]....
        /*0928*/ 	.word	0x000088c0
        /*092c*/ 	.word	0x00000000
        /*0930*/ 	.word	0x00000068
        /*0934*/ 	.short	0x010a
        /*0936*/ 	.byte	0xff
	.zero		1


	//   ....[131]....
        /*0938*/ 	.word	0x00008920
        /*093c*/ 	.word	0x00000000
        /*0940*/ 	.word	0x00000070
        /*0944*/ 	.short	0x010a
        /*0946*/ 	.byte	0xff
	.zero		1


	//   ....[132]....
        /*0948*/ 	.word	0x00008970
        /*094c*/ 	.word	0x00000000
        /*0950*/ 	.word	0x00000090
        /*0954*/ 	.short	0x010a
        /*0956*/ 	.byte	0xff
	.zero		1


	//   ....[133]....
        /*0958*/ 	.word	0x000089d0
        /*095c*/ 	.word	0x00000000
        /*0960*/ 	.word	0x00000040
        /*0964*/ 	.short	0x010a
        /*0966*/ 	.byte	0xff
	.zero		1


	//   ....[134]....
        /*0968*/ 	.word	0x00008a20
        /*096c*/ 	.word	0x00000056
        /*0970*/ 	.word	0x000000b0
        /*0974*/ 	.short	0x010a
        /*0976*/ 	.byte	0xff
	.zero		1


	//   ....[135]....
        /*0978*/ 	.word	0x00008a70
        /*097c*/ 	.word	0x00000002
        /*0980*/ 	.word	0x00000040
        /*0984*/ 	.short	0x010a
        /*0986*/ 	.byte	0xff
	.zero		1


	//   ....[136]....
        /*0988*/ 	.word	0x00008ac0
        /*098c*/ 	.word	0x00000000
        /*0990*/ 	.word	0x00000040
        /*0994*/ 	.short	0x010a
        /*0996*/ 	.byte	0xff
	.zero		1


	//   ....[137]....
        /*0998*/ 	.word	0x00008b10
        /*099c*/ 	.word	0x00000002
        /*09a0*/ 	.word	0x00000040
        /*09a4*/ 	.short	0x010a
        /*09a6*/ 	.byte	0xff
	.zero		1


	//----- nvinfo : EIATTR_NUM_MBARRIERS
	.align		4
.L_47:
        /*09a8*/ 	.byte	0x03, 0x38
        /*09aa*/ 	.short	0x0022


	//----- nvinfo : EIATTR_EXIT_INSTR_OFFSETS
	.align		4
        /*09ac*/ 	.byte	0x04, 0x1c
        /*09ae*/ 	.short	(.L_49 - .L_48)


	//   ....[0]....
.L_48:
        /*09b0*/ 	.word	0x00002880


	//   ....[1]....
        /*09b4*/ 	.word	0x00002d70


	//   ....[2]....
        /*09b8*/ 	.word	0x00002dd0


	//   ....[3]....
        /*09bc*/ 	.word	0x00003ef0


	//   ....[4]....
        /*09c0*/ 	.word	0x00004f20


	//   ....[5]....
        /*09c4*/ 	.word	0x00004f60


	//   ....[6]....
        /*09c8*/ 	.word	0x00007e80


	//   ....[7]....
        /*09cc*/ 	.word	0x00007f00


	//   ....[8]....
        /*09d0*/ 	.word	0x00007f30


	//   ....[9]....
        /*09d4*/ 	.word	0x00007fa0


	//----- nvinfo : EIATTR_MAX_THREADS
	.align		4
.L_49:
        /*09d8*/ 	.byte	0x04, 0x05
        /*09da*/ 	.short	(.L_51 - .L_50)
.L_50:
        /*09dc*/ 	.word	0x00000100
        /*09e0*/ 	.word	0x00000001
        /*09e4*/ 	.word	0x00000001


	//----- nvinfo : EIATTR_CRS_STACK_SIZE
	.align		4
.L_51:
        /*09e8*/ 	.byte	0x04, 0x1e
        /*09ea*/ 	.short	(.L_53 - .L_52)
.L_52:
        /*09ec*/ 	.word	0x00000000


	//----- nvinfo : EIATTR_CBANK_PARAM_SIZE
	.align		4
.L_53:
        /*09f0*/ 	.byte	0x03, 0x19
        /*09f2*/ 	.short	0x0800


	//----- nvinfo : EIATTR_PARAM_CBANK
	.align		4
        /*09f4*/ 	.byte	0x04, 0x0a
        /*09f6*/ 	.short	(.L_55 - .L_54)
	.align		4
.L_54:
        /*09f8*/ 	.word	index@(.nv.constant0._ZN7cutlass13device_kernelINS_4gemm6kernel13GemmUniversalIN4cute5tupleIJiiiiEEENS1_10collective13CollectiveMmaINS1_35MainloopSm100TmaUmmaWarpSpecializedILi4ELi2ELi4ENS5_IJNS4_1CILi1EEESB_SB_EEEEENS5_IJNSA_ILi64EEENSA_ILi128EEESE_EEEfNS5_IJSB_llEEEfSH_NS4_8TiledMMAINS4_8MMA_AtomIJNS4_17SM100_MMA_TF32_SSINS_10tfloat32_tESL_fLi64ELi128ELNS4_4UMMA5MajorE1ELSN_1ELNSM_7ScaleInE0ELSO_0EEEEEENS4_6LayoutISC_NS5_IJNSA_ILi0EEESS_SS_EEEEENS5_IJNS4_10UnderscoreESV_SV_EEEEENS4_13SM90_TMA_LOADENS4_14ComposedLayoutINS4_7SwizzleILi2ELi5ELi2EEENS4_18smem_ptr_flag_bitsILi32EEENSR_INS5_IJNSA_ILi32EEENSA_ILi4EEEEEENS5_IJSB_S14_EEEEEEEvNS4_8identityESY_S19_vS1A_EENS_8epilogue10collective18CollectiveEpilogueINS1C_23Sm100TmaWarpSpecializedILi4ELi2ELi16ELb1ELb0EEEJSG_NS5_IJNSR_ISE_SB_EENSR_IS14_SB_EEEEEfNS5_IJlSB_lEEEfS1K_NS1C_6fusion15FusionCallbacksIS1G_NS1L_17LinearCombinationIffffLNS_15FloatRoundStyleE2EEESG_S1J_JEEENS4_5SM1004TMEM4LOAD26SM100_TMEM_LOAD_16dp128b8xESY_NSZ_INS10_ILi3ELi4ELi3EEES13_NSR_INS5_IJNSA_ILi8EEES14_EEENS5_IJS14_SB_EEEEEEENS4_17SM75_U32x4_LDSM_NENS4_14SM90_TMA_STOREES20_NS4_17SM90_U32x4_STSM_NENS4_39AutoVectorizingCopyWithAssumedAlignmentILi128EEEEEEvvEEEEvNT_6ParamsE)
        /*09fc*/ 	.short	0x0380
        /*09fe*/ 	.short	0x0800


	//----- nvinfo : EIATTR_SW_WAR
	.align		4
.L_55:
        /*0a00*/ 	.byte	0x04, 0x36
        /*0a02*/ 	.short	(.L_57 - .L_56)
.L_56:
        /*0a04*/ 	.word	0x00000008
.L_57:


//--------------------- .nv.callgraph             --------------------------
	.section	.nv.callgraph,"",@"SHT_CUDA_CALLGRAPH"
	.align	4
	.sectionentsize	8
	.align		4
        /*0000*/ 	.word	0x00000000
	.align		4
        /*0004*/ 	.word	0xffffffff
	.align		4
        /*0008*/ 	.word	index@(_ZN7cutlass13device_kernelINS_4gemm6kernel13GemmUniversalIN4cute5tupleIJiiiiEEENS1_10collective13CollectiveMmaINS1_35MainloopSm100TmaUmmaWarpSpecializedILi4ELi2ELi4ENS5_IJNS4_1CILi1EEESB_SB_EEEEENS5_IJNSA_ILi64EEENSA_ILi128EEESE_EEEfNS5_IJSB_llEEEfSH_NS4_8TiledMMAINS4_8MMA_AtomIJNS4_17SM100_MMA_TF32_SSINS_10tfloat32_tESL_fLi64ELi128ELNS4_4UMMA5MajorE1ELSN_1ELNSM_7ScaleInE0ELSO_0EEEEEENS4_6LayoutISC_NS5_IJNSA_ILi0EEESS_SS_EEEEENS5_IJNS4_10UnderscoreESV_SV_EEEEENS4_13SM90_TMA_LOADENS4_14ComposedLayoutINS4_7SwizzleILi2ELi5ELi2EEENS4_18smem_ptr_flag_bitsILi32EEENSR_INS5_IJNSA_ILi32EEENSA_ILi4EEEEEENS5_IJSB_S14_EEEEEEEvNS4_8identityESY_S19_vS1A_EENS_8epilogue10collective18CollectiveEpilogueINS1C_23Sm100TmaWarpSpecializedILi4ELi2ELi16ELb1ELb0EEEJSG_NS5_IJNSR_ISE_SB_EENSR_IS14_SB_EEEEEfNS5_IJlSB_lEEEfS1K_NS1C_6fusion15FusionCallbacksIS1G_NS1L_17LinearCombinationIffffLNS_15FloatRoundStyleE2EEESG_S1J_JEEENS4_5SM1004TMEM4LOAD26SM100_TMEM_LOAD_16dp128b8xESY_NSZ_INS10_ILi3ELi4ELi3EEES13_NSR_INS5_IJNSA_ILi8EEES14_EEENS5_IJS14_SB_EEEEEEENS4_17SM75_U32x4_LDSM_NENS4_14SM90_TMA_STOREES20_NS4_17SM90_U32x4_STSM_NENS4_39AutoVectorizingCopyWithAssumedAlignmentILi128EEEEEEvvEEEEvNT_6ParamsE)
	.align		4
        /*000c*/ 	.word	index@(__assertfail)
	.align		4
        /*0010*/ 	.word	0x00000000
	.align		4
        /*0014*/ 	.word	0xfffffffe
	.align		4
        /*0018*/ 	.word	0x00000000
	.align		4
        /*001c*/ 	.word	0xfffffffd
	.align		4
        /*0020*/ 	.word	0x00000000
	.align		4
        /*0024*/ 	.word	0xfffffffc


//--------------------- .nv.constant4             --------------------------
	.section	.nv.constant4,"a",@progbits
	.align	8
	.align		8
.nv.constant4:
        /*0000*/ 	.dword	__assertfail
	.align		8
        /*0008*/ 	.dword	__unnamed_1
	.align		8
        /*0010*/ 	.dword	__unnamed_2
	.align		8
        /*0018*/ 	.dword	_ZN40_INTERNAL_53502f64_4_k_cu_4bab30f9_326894cuda3std3__45__cpo5beginE
	.align		8
        /*0020*/ 	.dword	_ZN40_INTERNAL_53502f64_4_k_cu_4bab30f9_326894cuda3std3__45__cpo3endE
	.align		8
        /*0028*/ 	.dword	_ZN40_INTERNAL_53502f64_4_k_cu_4bab30f9_326894cuda3std3__45__cpo6cbeginE
	.align		8
        /*0030*/ 	.dword	_ZN40_INTERNAL_53502f64_4_k_cu_4bab30f9_326894cuda3std3__45__cpo4cendE
	.align		8
        /*0038*/ 	.dword	_ZN40_INTERNAL_53502f64_4_k_cu_4bab30f9_326894cuda3std3__442_GLOBAL__N__53502f64_4_k_cu_4bab30f9_326896ignoreE
	.align		8
        /*0040*/ 	.dword	_ZN40_INTERNAL_53502f64_4_k_cu_4bab30f9_326894cuda3std3__419piecewise_constructE
	.align		8
        /*0048*/ 	.dword	_ZN40_INTERNAL_53502f64_4_k_cu_4bab30f9_326894cuda3std3__48in_placeE
	.align		8
        /*0050*/ 	.dword	_ZN40_INTERNAL_53502f64_4_k_cu_4bab30f9_326894cuda3std6ranges3__45__cpo4swapE
	.align		8
        /*0058*/ 	.dword	_ZN40_INTERNAL_53502f64_4_k_cu_4bab30f9_326894cuda3std6ranges3__45__cpo9iter_moveE
	.align		8
        /*0060*/ 	.dword	_ZN40_INTERNAL_53502f64_4_k_cu_4bab30f9_326894cute7productE
	.align		8
        /*0068*/ 	.dword	_ZN40_INTERNAL_53502f64_4_k_cu_4bab30f9_326894cute1_E
	.align		8
        /*0070*/ 	.dword	$str$25
	.align		8
        /*0078*/ 	.dword	$str$26
	.align		8
        /*0080*/ 	.dword	$str$27
	.align		8
        /*0088*/ 	.dword	$str$28


//--------------------- .text._ZN7cutlass13device_kernelINS_4gemm6kernel13GemmUniversalIN4cute5tupleIJiiiiEEENS1_10collective13CollectiveMmaINS1_35MainloopSm100TmaUmmaWarpSpecializedILi4ELi2ELi4ENS5_IJNS4_1CILi1EEESB_SB_EEEEENS5_IJNSA_ILi64EEENSA_ILi128EEESE_EEEfNS5_IJSB_llEEEfSH_NS4_8TiledMMAINS4_8MMA_AtomIJNS4_17SM100_MMA_TF32_SSINS_10tfloat32_tESL_fLi64ELi128ELNS4_4UMMA5MajorE1ELSN_1ELNSM_7ScaleInE0ELSO_0EEEEEENS4_6LayoutISC_NS5_IJNSA_ILi0EEESS_SS_EEEEENS5_IJNS4_10UnderscoreESV_SV_EEEEENS4_13SM90_TMA_LOADENS4_14ComposedLayoutINS4_7SwizzleILi2ELi5ELi2EEENS4_18smem_ptr_flag_bitsILi32EEENSR_INS5_IJNSA_ILi32EEENSA_ILi4EEEEEENS5_IJSB_S14_EEEEEEEvNS4_8identityESY_S19_vS1A_EENS_8epilogue10collective18CollectiveEpilogueINS1C_23Sm100TmaWarpSpecializedILi4ELi2ELi16ELb1ELb0EEEJSG_NS5_IJNSR_ISE_SB_EENSR_IS14_SB_EEEEEfNS5_IJlSB_lEEEfS1K_NS1C_6fusion15FusionCallbacksIS1G_NS1L_17LinearCombinationIffffLNS_15FloatRoundStyleE2EEESG_S1J_JEEENS4_5SM1004TMEM4LOAD26SM100_TMEM_LOAD_16dp128b8xESY_NSZ_INS10_ILi3ELi4ELi3EEES13_NSR_INS5_IJNSA_ILi8EEES14_EEENS5_IJS14_SB_EEEEEEENS4_17SM75_U32x4_LDSM_NENS4_14SM90_TMA_STOREES20_NS4_17SM90_U32x4_STSM_NENS4_39AutoVectorizingCopyWithAssumedAlignmentILi128EEEEEEvvEEEEvNT_6ParamsE --------------------------
	.section	.text._ZN7cutlass13device_kernelINS_4gemm6kernel13GemmUniversalIN4cute5tupleIJiiiiEEENS1_10collective13CollectiveMmaINS1_35MainloopSm100TmaUmmaWarpSpecializedILi4ELi2ELi4ENS5_IJNS4_1CILi1EEESB_SB_EEEEENS5_IJNSA_ILi64EEENSA_ILi128EEESE_EEEfNS5_IJSB_llEEEfSH_NS4_8TiledMMAINS4_8MMA_AtomIJNS4_17SM100_MMA_TF32_SSINS_10tfloat32_tESL_fLi64ELi128ELNS4_4UMMA5MajorE1ELSN_1ELNSM_7ScaleInE0ELSO_0EEEEEENS4_6LayoutISC_NS5_IJNSA_ILi0EEESS_SS_EEEEENS5_IJNS4_10UnderscoreESV_SV_EEEEENS4_13SM90_TMA_LOADENS4_14ComposedLayoutINS4_7SwizzleILi2ELi5ELi2EEENS4_18smem_ptr_flag_bitsILi32EEENSR_INS5_IJNSA_ILi32EEENSA_ILi4EEEEEENS5_IJSB_S14_EEEEEEEvNS4_8identityESY_S19_vS1A_EENS_8epilogue10collective18CollectiveEpilogueINS1C_23Sm100TmaWarpSpecializedILi4ELi2ELi16ELb1ELb0EEEJSG_NS5_IJNSR_ISE_SB_EENSR_IS14_SB_EEEEEfNS5_IJlSB_lEEEfS1K_NS1C_6fusion15FusionCallbacksIS1G_NS1L_17LinearCombinationIffffLNS_15FloatRoundStyleE2EEESG_S1J_JEEENS4_5SM1004TMEM4LOAD26SM100_TMEM_LOAD_16dp128b8xESY_NSZ_INS10_ILi3ELi4ELi3EEES13_NSR_INS5_IJNSA_ILi8EEES14_EEENS5_IJS14_SB_EEEEEEENS4_17SM75_U32x4_LDSM_NENS4_14SM90_TMA_STOREES20_NS4_17SM90_U32x4_STSM_NENS4_39AutoVectorizingCopyWithAssumedAlignmentILi128EEEEEEvvEEEEvNT_6ParamsE,"ax",@progbits
	.align	128
.text._ZN7cutlass13device_kernelINS_4gemm6kernel13GemmUniversalIN4cute5tupleIJiiiiEEENS1_10collective13CollectiveMmaINS1_35MainloopSm100TmaUmmaWarpSpecializedILi4ELi2ELi4ENS5_IJNS4_1CILi1EEESB_SB_EEEEENS5_IJNSA_ILi64EEENSA_ILi128EEESE_EEEfNS5_IJSB_llEEEfSH_NS4_8TiledMMAINS4_8MMA_AtomIJNS4_17SM100_MMA_TF32_SSINS_10tfloat32_tESL_fLi64ELi128ELNS4_4UMMA5MajorE1ELSN_1ELNSM_7ScaleInE0ELSO_0EEEEEENS4_6LayoutISC_NS5_IJNSA_ILi0EEESS_SS_EEEEENS5_IJNS4_10UnderscoreESV_SV_EEEEENS4_13SM90_TMA_LOADENS4_14ComposedLayoutINS4_7SwizzleILi2ELi5ELi2EEENS4_18smem_ptr_flag_bitsILi32EEENSR_INS5_IJNSA_ILi32EEENSA_ILi4EEEEEENS5_IJSB_S14_EEEEEEEvNS4_8identityESY_S19_vS1A_EENS_8epilogue10collective18CollectiveEpilogueINS1C_23Sm100TmaWarpSpecializedILi4ELi2ELi16ELb1ELb0EEEJSG_NS5_IJNSR_ISE_SB_EENSR_IS14_SB_EEEEEfNS5_IJlSB_lEEEfS1K_NS1C_6fusion15FusionCallbacksIS1G_NS1L_17LinearCombinationIffffLNS_15FloatRoundStyleE2EEESG_S1J_JEEENS4_5SM1004TMEM4LOAD26SM100_TMEM_LOAD_16dp128b8xESY_NSZ_INS10_ILi3ELi4ELi3EEES13_NSR_INS5_IJNSA_ILi8EEES14_EEENS5_IJS14_SB_EEEEEEENS4_17SM75_U32x4_LDSM_NENS4_14SM90_TMA_STOREES20_NS4_17SM90_U32x4_STSM_NENS4_39AutoVectorizingCopyWithAssumedAlignmentILi128EEEEEEvvEEEEvNT_6ParamsE:
        .type           _ZN7cutlass13device_kernelINS_4gemm6kernel13GemmUniversalIN4cute5tupleIJiiiiEEENS1_10collective13CollectiveMmaINS1_35MainloopSm100TmaUmmaWarpSpecializedILi4ELi2ELi4ENS5_IJNS4_1CILi1EEESB_SB_EEEEENS5_IJNSA_ILi64EEENSA_ILi128EEESE_EEEfNS5_IJSB_llEEEfSH_NS4_8TiledMMAINS4_8MMA_AtomIJNS4_17SM100_MMA_TF32_SSINS_10tfloat32_tESL_fLi64ELi128ELNS4_4UMMA5MajorE1ELSN_1ELNSM_7ScaleInE0ELSO_0EEEEEENS4_6LayoutISC_NS5_IJNSA_ILi0EEESS_SS_EEEEENS5_IJNS4_10UnderscoreESV_SV_EEEEENS4_13SM90_TMA_LOADENS4_14ComposedLayoutINS4_7SwizzleILi2ELi5ELi2EEENS4_18smem_ptr_flag_bitsILi32EEENSR_INS5_IJNSA_ILi32EEENSA_ILi4EEEEEENS5_IJSB_S14_EEEEEEEvNS4_8identityESY_S19_vS1A_EENS_8epilogue10collective18CollectiveEpilogueINS1C_23Sm100TmaWarpSpecializedILi4ELi2ELi16ELb1ELb0EEEJSG_NS5_IJNSR_ISE_SB_EENSR_IS14_SB_EEEEEfNS5_IJlSB_lEEEfS1K_NS1C_6fusion15FusionCallbacksIS1G_NS1L_17LinearCombinationIffffLNS_15FloatRoundStyleE2EEESG_S1J_JEEENS4_5SM1004TMEM4LOAD26SM100_TMEM_LOAD_16dp128b8xESY_NSZ_INS10_ILi3ELi4ELi3EEES13_NSR_INS5_IJNSA_ILi8EEES14_EEENS5_IJS14_SB_EEEEEEENS4_17SM75_U32x4_LDSM_NENS4_14SM90_TMA_STOREES20_NS4_17SM90_U32x4_STSM_NENS4_39AutoVectorizingCopyWithAssumedAlignmentILi128EEEEEEvvEEEEvNT_6ParamsE,@function
        .size           _ZN7cutlass13device_kernelINS_4gemm6kernel13GemmUniversalIN4cute5tupleIJiiiiEEENS1_10collective13CollectiveMmaINS1_35MainloopSm100TmaUmmaWarpSpecializedILi4ELi2ELi4ENS5_IJNS4_1CILi1EEESB_SB_EEEEENS5_IJNSA_ILi64EEENSA_ILi128EEESE_EEEfNS5_IJSB_llEEEfSH_NS4_8TiledMMAINS4_8MMA_AtomIJNS4_17SM100_MMA_TF32_SSINS_10tfloat32_tESL_fLi64ELi128ELNS4_4UMMA5MajorE1ELSN_1ELNSM_7ScaleInE0ELSO_0EEEEEENS4_6LayoutISC_NS5_IJNSA_ILi0EEESS_SS_EEEEENS5_IJNS4_10UnderscoreESV_SV_EEEEENS4_13SM90_TMA_LOADENS4_14ComposedLayoutINS4_7SwizzleILi2ELi5ELi2EEENS4_18smem_ptr_flag_bitsILi32EEENSR_INS5_IJNSA_ILi32EEENSA_ILi4EEEEEENS5_IJSB_S14_EEEEEEEvNS4_8identityESY_S19_vS1A_EENS_8epilogue10collective18CollectiveEpilogueINS1C_23Sm100TmaWarpSpecializedILi4ELi2ELi16ELb1ELb0EEEJSG_NS5_IJNSR_ISE_SB_EENSR_IS14_SB_EEEEEfNS5_IJlSB_lEEEfS1K_NS1C_6fusion15FusionCallbacksIS1G_NS1L_17LinearCombinationIffffLNS_15FloatRoundStyleE2EEESG_S1J_JEEENS4_5SM1004TMEM4LOAD26SM100_TMEM_LOAD_16dp128b8xESY_NSZ_INS10_ILi3ELi4ELi3EEES13_NSR_INS5_IJNSA_ILi8EEES14_EEENS5_IJS14_SB_EEEEEEENS4_17SM75_U32x4_LDSM_NENS4_14SM90_TMA_STOREES20_NS4_17SM90_U32x4_STSM_NENS4_39AutoVectorizingCopyWithAssumedAlignmentILi128EEEEEEvvEEEEvNT_6ParamsE,(.L_x_180 - _ZN7cutlass13device_kernelINS_4gemm6kernel13GemmUniversalIN4cute5tupleIJiiiiEEENS1_10collective13CollectiveMmaINS1_35MainloopSm100TmaUmmaWarpSpecializedILi4ELi2ELi4ENS5_IJNS4_1CILi1EEESB_SB_EEEEENS5_IJNSA_ILi64EEENSA_ILi128EEESE_EEEfNS5_IJSB_llEEEfSH_NS4_8TiledMMAINS4_8MMA_AtomIJNS4_17SM100_MMA_TF32_SSINS_10tfloat32_tESL_fLi64ELi128ELNS4_4UMMA5MajorE1ELSN_1ELNSM_7ScaleInE0ELSO_0EEEEEENS4_6LayoutISC_NS5_IJNSA_ILi0EEESS_SS_EEEEENS5_IJNS4_10UnderscoreESV_SV_EEEEENS4_13SM90_TMA_LOADENS4_14ComposedLayoutINS4_7SwizzleILi2ELi5ELi2EEENS4_18smem_ptr_flag_bitsILi32EEENSR_INS5_IJNSA_ILi32EEENSA_ILi4EEEEEENS5_IJSB_S14_EEEEEEEvNS4_8identityESY_S19_vS1A_EENS_8epilogue10collective18CollectiveEpilogueINS1C_23Sm100TmaWarpSpecializedILi4ELi2ELi16ELb1ELb0EEEJSG_NS5_IJNSR_ISE_SB_EENSR_IS14_SB_EEEEEfNS5_IJlSB_lEEEfS1K_NS1C_6fusion15FusionCallbacksIS1G_NS1L_17LinearCombinationIffffLNS_15FloatRoundStyleE2EEESG_S1J_JEEENS4_5SM1004TMEM4LOAD26SM100_TMEM_LOAD_16dp128b8xESY_NSZ_INS10_ILi3ELi4ELi3EEES13_NSR_INS5_IJNSA_ILi8EEES14_EEENS5_IJS14_SB_EEEEEEENS4_17SM75_U32x4_LDSM_NENS4_14SM90_TMA_STOREES20_NS4_17SM90_U32x4_STSM_NENS4_39AutoVectorizingCopyWithAssumedAlignmentILi128EEEEEEvvEEEEvNT_6ParamsE)
        .other          _ZN7cutlass13device_kernelINS_4gemm6kernel13GemmUniversalIN4cute5tupleIJiiiiEEENS1_10collective13CollectiveMmaINS1_35MainloopSm100TmaUmmaWarpSpecializedILi4ELi2ELi4ENS5_IJNS4_1CILi1EEESB_SB_EEEEENS5_IJNSA_ILi64EEENSA_ILi128EEESE_EEEfNS5_IJSB_llEEEfSH_NS4_8TiledMMAINS4_8MMA_AtomIJNS4_17SM100_MMA_TF32_SSINS_10tfloat32_tESL_fLi64ELi128ELNS4_4UMMA5MajorE1ELSN_1ELNSM_7ScaleInE0ELSO_0EEEEEENS4_6LayoutISC_NS5_IJNSA_ILi0EEESS_SS_EEEEENS5_IJNS4_10UnderscoreESV_SV_EEEEENS4_13SM90_TMA_LOADENS4_14ComposedLayoutINS4_7SwizzleILi2ELi5ELi2EEENS4_18smem_ptr_flag_bitsILi32EEENSR_INS5_IJNSA_ILi32EEENSA_ILi4EEEEEENS5_IJSB_S14_EEEEEEEvNS4_8identityESY_S19_vS1A_EENS_8epilogue10collective18CollectiveEpilogueINS1C_23Sm100TmaWarpSpecializedILi4ELi2ELi16ELb1ELb0EEEJSG_NS5_IJNSR_ISE_SB_EENSR_IS14_SB_EEEEEfNS5_IJlSB_lEEEfS1K_NS1C_6fusion15FusionCallbacksIS1G_NS1L_17LinearCombinationIffffLNS_15FloatRoundStyleE2EEESG_S1J_JEEENS4_5SM1004TMEM4LOAD26SM100_TMEM_LOAD_16dp128b8xESY_NSZ_INS10_ILi3ELi4ELi3EEES13_NSR_INS5_IJNSA_ILi8EEES14_EEENS5_IJS14_SB_EEEEEEENS4_17SM75_U32x4_LDSM_NENS4_14SM90_TMA_STOREES20_NS4_17SM90_U32x4_STSM_NENS4_39AutoVectorizingCopyWithAssumedAlignmentILi128EEEEEEvvEEEEvNT_6ParamsE,@"STO_CUDA_ENTRY STV_DEFAULT"
_ZN7cutlass13device_kernelINS_4gemm6kernel13GemmUniversalIN4cute5tupleIJiiiiEEENS1_10collective13CollectiveMmaINS1_35MainloopSm100TmaUmmaWarpSpecializedILi4ELi2ELi4ENS5_IJNS4_1CILi1EEESB_SB_EEEEENS5_IJNSA_ILi64EEENSA_ILi128EEESE_EEEfNS5_IJSB_llEEEfSH_NS4_8TiledMMAINS4_8MMA_AtomIJNS4_17SM100_MMA_TF32_SSINS_10tfloat32_tESL_fLi64ELi128ELNS4_4UMMA5MajorE1ELSN_1ELNSM_7ScaleInE0ELSO_0EEEEEENS4_6LayoutISC_NS5_IJNSA_ILi0EEESS_SS_EEEEENS5_IJNS4_10UnderscoreESV_SV_EEEEENS4_13SM90_TMA_LOADENS4_14ComposedLayoutINS4_7SwizzleILi2ELi5ELi2EEENS4_18smem_ptr_flag_bitsILi32EEENSR_INS5_IJNSA_ILi32EEENSA_ILi4EEEEEENS5_IJSB_S14_EEEEEEEvNS4_8identityESY_S19_vS1A_EENS_8epilogue10collective18CollectiveEpilogueINS1C_23Sm100TmaWarpSpecializedILi4ELi2ELi16ELb1ELb0EEEJSG_NS5_IJNSR_ISE_SB_EENSR_IS14_SB_EEEEEfNS5_IJlSB_lEEEfS1K_NS1C_6fusion15FusionCallbacksIS1G_NS1L_17LinearCombinationIffffLNS_15FloatRoundStyleE2EEESG_S1J_JEEENS4_5SM1004TMEM4LOAD26SM100_TMEM_LOAD_16dp128b8xESY_NSZ_INS10_ILi3ELi4ELi3EEES13_NSR_INS5_IJNSA_ILi8EEES14_EEENS5_IJS14_SB_EEEEEEENS4_17SM75_U32x4_LDSM_NENS4_14SM90_TMA_STOREES20_NS4_17SM90_U32x4_STSM_NENS4_39AutoVectorizingCopyWithAssumedAlignmentILi128EEEEEEvvEEEEvNT_6ParamsE:
[----:B------:R-:W1:Y:S01]  /*0000*/  LDC R1, c[0x0][0x37c] ;  /* 0x0000df00ff017b82 */ /* 0x000e620000000800 */
[----:B------:R-:W2:Y:S01]  /*0010*/  S2R R77, SR_TID.X ;  /* 0x00000000004d7919 */ /* 0x000ea20000002100 */
[----:B------:R-:W3:Y:S01]  /*0020*/  LDCU.64 UR4, c[0x0][0x890] ;  /* 0x00011200ff0477ac */ /* 0x000ee20008000a00 */
[----:B------:R-:W-:Y:S02]  /*0030*/  PRMT R64, RZ, 0x7610, R64 ;  /* 0x00007610ff407816 */ /* 0x000fe40000000040 */
[----:B------:R-:W-:Y:S01]  /*0040*/  ELECT P5, URZ, PT ;  /* 0x0000000000ff782f */ /* 0x000fe200038a0000 */
[----:B------:R-:W4:Y:S01]  /*0050*/  LDCU.64 UR46, c[0x0][0x358] ;  /* 0x00006b00ff2e77ac */ /* 0x000f220008000a00 */
[----:B---3--:R-:W-:-:S04]  /*0060*/  UISETP.NE.U32.AND UP0, UPT, UR4, URZ, UPT ;  /* 0x000000ff0400728c */ /* 0x008fc8000bf05070 */
[----:B------:R-:W-:Y:S01]  /*0070*/  UISETP.NE.AND.EX UP0, UPT, UR5, URZ, UPT, UP0 ;  /* 0x000000ff0500728c */ /* 0x000fe2000bf05300 */
[----:B--2---:R-:W-:-:S05]  /*0080*/  SHF.R.U32.HI R69, RZ, 0x5, R77 ;  /* 0x00000005ff457819 */ /* 0x004fca000001164d */
[----:B------:R-:W2:Y:S02]  /*0090*/  SHFL.IDX PT, R0, R69, RZ, 0x1f ;  /* 0x00001fff45007589 */ /* 0x000ea400000e0000 */
[----:B--2---:R-:W-:Y:S01]  /*00a0*/  R2UR UR8, R0 ;  /* 0x00000000000872ca */ /* 0x004fe200000e0000 */
[----:B-1--4-:R-:W-:-:S14]  /*00b0*/  BRA.U UP0, `(.L_x_0) ;  /* 0x00000001002c7547 */ /* 0x012fdc000b800000 */
[----:B------:R-:W1:Y:S02]  /*00c0*/  LDCU.64 UR6, c[0x0][0x888] ;  /* 0x00011100ff0677ac */ /* 0x000e640008000a00 */
[----:B-1----:R-:W-:-:S04]  /*00d0*/  UISETP.NE.U32.AND UP0, UPT, UR6, URZ, UPT ;  /* 0x000000ff0600728c */ /* 0x002fc8000bf05070 */
[----:B------:R-:W-:-:S09]  /*00e0*/  UISETP.NE.AND.EX UP0, UPT, UR7, URZ, UPT, UP0 ;  /* 0x000000ff0700728c */ /* 0x000fd2000bf05300 */
[----:B------:R-:W-:Y:S05]  /*00f0*/  BRA.U !UP0, `(.L_x_1) ;  /* 0x0000000108107547 */ /* 0x000fea000b800000 */
[----:B------:R-:W1:Y:S02]  /*0100*/  LDC.64 R2, c[0x0][0x888] ;  /* 0x00022200ff027b82 */ /* 0x000e640000000a00 */
[----:B-1----:R1:W5:Y:S01]  /*0110*/  LDG.E R35, desc[UR46][R2.64] ;  /* 0x0000002e02237981 */ /* 0x002362000c1e1900 */
[----:B------:R-:W-:Y:S01]  /*0120*/  HFMA2 R64, -RZ, RZ, 0, 5.9604644775390625e-08 ;  /* 0x00000001ff407431 */ /* 0x000fe200000001ff */
[----:B------:R-:W-:Y:S05]  /*0130*/  BRA `(.L_x_0) ;  /* 0x00000000000c7947 */ /* 0x000fea0003800000 */
.L_x_1:
[----:B------:R-:W1:Y:S01]  /*0140*/  LDCU UR6, c[0x0][0x880] ;  /* 0x00011000ff0677ac */ /* 0x000e620008000800 */
[----:B------:R-:W-:Y:S01]  /*0150*/  HFMA2 R64, -RZ, RZ, 0, 5.9604644775390625e-08 ;  /* 0x00000001ff407431 */ /* 0x000fe200000001ff */
[----:B-1----:R-:W-:-:S07]  /*0160*/  MOV R35, UR6 ;  /* 0x0000000600237c02 */ /* 0x002fce0008000f00 */
.L_x_0:
[----:B------:R-:W2:Y:S02]  /*0170*/  LDCU.64 UR6, c[0x0][0x8b0] ;  /* 0x00011600ff0677ac */ /* 0x000ea40008000a00 */
[----:B--2---:R-:W-:-:S04]  /*0180*/  UISETP.NE.U32.AND UP0, UPT, UR6, URZ, UPT ;  /* 0x000000ff0600728c */ /* 0x004fc8000bf05070 */
[----:B------:R-:W-:-:S09]  /*0190*/  UISETP.NE.AND.EX UP0, UPT, UR7, URZ, UPT, UP0 ;  /* 0x000000ff0700728c */ /* 0x000fd2000bf05300 */
[----:B------:R-:W-:Y:S05]  /*01a0*/  BRA.U UP0, `(.L_x_2) ;  /* 0x0000000100247547 */ /* 0x000fea000b800000 */
[----:B------:R-:W2:Y:S02]  /*01b0*/  LDCU.64 UR6, c[0x0][0x8a8] ;  /* 0x00011500ff0677ac */ /* 0x000ea40008000a00 */
[----:B--2---:R-:W-:-:S04]  /*01c0*/  UISETP.NE.U32.AND UP0, UPT, UR6, URZ, UPT ;  /* 0x000000ff0600728c */ /* 0x004fc8000bf05070 */
[----:B------:R-:W-:-:S09]  /*01d0*/  UISETP.NE.AND.EX UP0, UPT, UR7, URZ, UPT, UP0 ;  /* 0x000000ff0700728c */ /* 0x000fd2000bf05300 */
[----:B------:R-:W-:Y:S05]  /*01e0*/  BRA.U !UP0, `(.L_x_3) ;  /* 0x00000001080c7547 */ /* 0x000fea000b800000 */
[----:B-1----:R-:W1:Y:S02]  /*01f0*/  LDC.64 R2, c[0x0][0x8a8] ;  /* 0x00022a00ff027b82 */ /* 0x002e640000000a00 */
[----:B-1----:R2:W5:Y:S01]  /*0200*/  LDG.E R33, desc[UR46][R2.64] ;  /* 0x0000002e02217981 */ /* 0x002562000c1e1900 */
[----:B------:R-:W-:Y:S05]  /*0210*/  BRA `(.L_x_2) ;  /* 0x0000000000087947 */ /* 0x000fea0003800000 */
.L_x_3:
[----:B------:R-:W2:Y:S02]  /*0220*/  LDCU UR6, c[0x0][0x8a0] ;  /* 0x00011400ff0677ac */ /* 0x000ea40008000800 */
[----:B--2---:R-:W-:Y:S02]  /*0230*/  MOV R33, UR6 ;  /* 0x0000000600217c02 */ /* 0x004fe40008000f00 */
.L_x_2:
[----:B------:R-:W-:Y:S01]  /*0240*/  IMAD.U32 R0, RZ, RZ, UR8 ;  /* 0x00000008ff007e24 */ /* 0x000fe2000f8e00ff */
[----:B------:R-:W-:Y:S04]  /*0250*/  BSSY.RECONVERGENT B0, `(.L_x_4) ;  /* 0x000000c000007945 */ /* 0x000fe80003800200 */
[C---:B------:R-:W-:Y:S02]  /*0260*/  ISETP.NE.OR P1, PT, R0.reuse, 0x1, !P5 ;  /* 0x000000010000780c */ /* 0x040fe40006f25670 */
[----:B------:R-:W-:-:S11]  /*0270*/  ISETP.NE.OR P0, PT, R0, 0x3, !P5 ;  /* 0x000000030000780c */ /* 0x000fd60006f05670 */
[----:B------:R-:W-:Y:S05]  /*0280*/  @P1 BRA `(.L_x_5) ;  /* 0x0000000000201947 */ /* 0x000fea0003800000 */
[----:B------:R-:W3:Y:S02]  /*0290*/  LDCU.64 UR6, c[0x0][0x348] ;  /* 0x00006900ff0677ac */ /* 0x000ee40008000a00 */
[----:B---3--:R-:W-:Y:S02]  /*02a0*/  UIADD3 UR10, UP1, UPT, UR6, 0x80, URZ ;  /* 0x00000080060a7890 */ /* 0x008fe4000ff3e0ff */
[----:B------:R-:W-:Y:S02]  /*02b0*/  UIADD3 UR6, UP0, UPT, UR6, 0x180, URZ ;  /* 0x0000018006067890 */ /* 0x000fe4000ff1e0ff */
[----:B------:R-:W-:Y:S02]  /*02c0*/  UIADD3.X UR11, UPT, UPT, URZ, UR7, URZ, UP1, !UPT ;  /* 0x00000007ff0b7290 */ /* 0x000fe40008ffe4ff */
[----:B------:R-:W-:-:S07]  /*02d0*/  UIADD3.X UR7, UPT, UPT, URZ, UR7, URZ, UP0, !UPT ;  /* 0x00000007ff077290 */ /* 0x000fce00087fe4ff */
[----:B------:R3:W-:Y:S02]  /*02e0*/  UTMACCTL.PF [UR10] ;  /* 0x000000000a0079b9 */ /* 0x0007e40008040000 */
[----:B------:R3:W-:Y:S02]  /*02f0*/  UTMACCTL.PF [UR6] ;  /* 0x00000000060079b9 */ /* 0x0007e40008040000 */
[----:B---3--:R-:W-:Y:S01]  /*0300*/  NOP ;  /* 0x0000000000007918 */ /* 0x008fe20000000000 */
.L_x_5:
[----:B------:R-:W-:Y:S05]  /*0310*/  BSYNC.RECONVERGENT B0 ;  /* 0x0000000000007941 */ /* 0x000fea0003800200 */
.L_x_4:
[----:B------:R-:W-:Y:S04]  /*0320*/  BSSY.RECONVERGENT B0, `(.L_x_6) ;  /* 0x000000a000007945 */ /* 0x000fe80003800200 */
        /* <DEDUP_REMOVED lines=9> */
.L_x_7:
[----:B------:R-:W-:Y:S05]  /*03c0*/  BSYNC.RECONVERGENT B0 ;  /* 0x0000000000007941 */ /* 0x000fea0003800200 */
.L_x_6:
[----:B------:R-:W3:Y:S01]  /*03d0*/  LDCU.64 UR6, c[0x0][0x888] ;  /* 0x00011100ff0677ac */ /* 0x000ee20008000a00 */
[----:B------:R-:W-:Y:S02]  /*03e0*/  UISETP.EQ.U32.AND UP1, UPT, UR4, URZ, UPT ;  /* 0x000000ff0400728c */ /* 0x000fe4000bf22070 */
[----:B------:R-:W-:Y:S02]  /*03f0*/  UPLOP3.LUT UP2, UPT, UPT, UPT, UPT, 0x80, 0x8 ;  /* 0x000000000008789c */ /* 0x000fe40003f4f070 */
[----:B---3--:R-:W-:-:S04]  /*0400*/  UISETP.NE.U32.AND UP0, UPT, UR6, URZ, UPT ;  /* 0x000000ff0600728c */ /* 0x008fc8000bf05070 */
[----:B------:R-:W-:-:S04]  /*0410*/  UISETP.NE.AND.EX UP0, UPT, UR7, URZ, UPT, UP0 ;  /* 0x000000ff0700728c */ /* 0x000fc8000bf05300 */
[----:B------:R-:W-:-:S04]  /*0420*/  UISETP.EQ.OR.EX UP3, UPT, UR5, URZ, !UP0, UP1 ;  /* 0x000000ff0500728c */ /* 0x000fc8000c762710 */
[----:B------:R-:W-:-:S05]  /*0430*/  UP2UR UR49, UPR, URZ, 0x8 ;  /* 0x00000008ff317883 */ /* 0x000fca0008000000 */
[----:B------:R-:W-:Y:S07]  /*0440*/  BRA.U !UP3, `(.L_x_8) ;  /* 0x000000010b207547 */ /* 0x000fee000b800000 */
[----:B------:R-:W-:Y:S01]  /*0450*/  UISETP.NE.U32.AND UP2, UPT, UR4, URZ, UPT ;  /* 0x000000ff0400728c */ /* 0x000fe2000bf45070 */
[----:B-----5:R-:W-:Y:S01]  /*0460*/  FSETP.NEU.AND P0, PT, R35, RZ, PT ;  /* 0x000000ff2300720b */ /* 0x020fe20003f0d000 */
[----:B------:R-:W-:Y:S02]  /*0470*/  USEL UR4, URZ, 0xffffffff, UP0 ;  /* 0xffffffffff047887 */ /* 0x000fe40008000000 */
[----:B------:R-:W-:-:S10]  /*0480*/  UISETP.NE.AND.EX UP2, UPT, UR5, URZ, UPT, UP2 ;  /* 0x000000ff0500728c */ /* 0x000fd4000bf45320 */
[----:B------:R-:W-:Y:S01]  /*0490*/  VOTEU.ANY UP1, P0 ;  /* 0x0000000000ff7886 */ /* 0x000fe20000020100 */
[----:B------:R-:W-:-:S04]  /*04a0*/  @!UP2 USEL UR4, URZ, 0xffffffff, UP1 ;  /* 0xffffffffff04a887 */ /* 0x000fc80008800000 */
[----:B------:R-:W-:-:S04]  /*04b0*/  ULOP3.LUT UR4, UR4, 0x1, URZ, 0xc0, !UPT ;  /* 0x0000000104047892 */ /* 0x000fc8000f8ec0ff */
[----:B------:R-:W-:-:S11]  /*04c0*/  UISETP.NE.U32.AND UP2, UPT, UR4, 0x1, UPT ;  /* 0x000000010400788c */ /* 0x000fd6000bf45070 */
.L_x_8:
[----:B-12---:R-:W1:Y:S01]  /*04d0*/  SHFL.IDX PT, R2, R69, RZ, 0x1f ;  /* 0x00001fff45027589 */ /* 0x006e6200000e0000 */
[----:B------:R-:W-:-:S04]  /*04e0*/  UISETP.NE.AND UP1, UPT, UR8, 0x2, UPT ;  /* 0x000000020800788c */ /* 0x000fc8000bf25270 */
[----:B------:R-:W-:Y:S01]  /*04f0*/  USEL UR6, URZ, 0x1, UP1 ;  /* 0x00000001ff067887 */ /* 0x000fe20008800000 */
[----:B-1----:R-:W-:-:S13]  /*0500*/  ISETP.NE.AND P0, PT, R2, RZ, PT ;  /* 0x000000ff0200720c */ /* 0x002fda0003f05270 */
[----:B------:R-:W-:Y:S05]  /*0510*/  @P0 BRA `(.L_x_9) ;  /* 0x0000000000480947 */ /* 0x000fea0003800000 */
[----:B------:R-:W1:Y:S01]  /*0520*/  S2UR UR5, SR_CgaCtaId ;  /* 0x00000000000579c3 */ /* 0x000e620000008800 */
[----:B------:R-:W-:Y:S01]  /*0530*/  UMOV UR7, 0x400 ;  /* 0x0000040000077882 */ /* 0x000fe20000000000 */
[----:B------:R-:W-:Y:S01]  /*0540*/  UMOV UR4, 0x1 ;  /* 0x0000000100047882 */ /* 0x000fe20000000000 */
[----:B------:R-:W-:Y:S01]  /*0550*/  ELECT P0, URZ, PT ;  /* 0x0000000000ff782f */ /* 0x000fe20003800000 */
[----:B------:R-:W-:-:S04]  /*0560*/  UIADD3 UR10, UPT, UPT, -UR4, 0x100000, URZ ;  /* 0x00100000040a7890 */ /* 0x000fc8000fffe1ff */
[----:B------:R-:W-:Y:S02]  /*0570*/  USHF.L.U32 UR11, UR10, 0xb, URZ ;  /* 0x0000000b0a0b7899 */ /* 0x000fe400080006ff */
[----:B------:R-:W-:Y:S02]  /*0580*/  USHF.L.U32 UR10, UR10, 0x1, URZ ;  /* 0x000000010a0a7899 */ /* 0x000fe400080006ff */
[----:B-1----:R-:W-:Y:S01]  /*0590*/  ULEA UR5, UR5, UR7, 0x18 ;  /* 0x0000000705057291 */ /* 0x002fe2000f8ec0ff */
[----:B------:R-:W1:Y:S11]  /*05a0*/  FENCE.VIEW.ASYNC.S ;  /* 0x00000000000073c6 */ /* 0x000e760000000000 */
[----:B-1----:R1:W2:Y:S01]  /*05b0*/  SYNCS.EXCH.64 URZ, [UR5], UR10 ;  /* 0x0000000a05ff75b2 */ /* 0x0022a20008000100 */
[----:B------:R1:W3:Y:S01]  /*05c0*/  SYNCS.EXCH.64 URZ, [UR5+0x20], UR10 ;  /* 0x0000200a05ff75b2 */ /* 0x0002e20008000100 */
[----:B------:R1:W4:Y:S01]  /*05d0*/  SYNCS.EXCH.64 URZ, [UR5+0x8], UR10 ;  /* 0x0000080a05ff75b2 */ /* 0x0003220008000100 */
[----:B------:R1:W1:Y:S01]  /*05e0*/  SYNCS.EXCH.64 URZ, [UR5+0x28], UR10 ;  /* 0x0000280a05ff75b2 */ /* 0x0002620008000100 */
[----:B------:R1:W1:Y:S01]  /*05f0*/  SYNCS.EXCH.64 URZ, [UR5+0x10], UR10 ;  /* 0x0000100a05ff75b2 */ /* 0x0002620008000100 */
[----:B------:R1:W1:Y:S01]  /*0600*/  SYNCS.EXCH.64 URZ, [UR5+0x30], UR10 ;  /* 0x0000300a05ff75b2 */ /* 0x0002620008000100 */
[----:B------:R1:W1:Y:S01]  /*0610*/  SYNCS.EXCH.64 URZ, [UR5+0x18], UR10 ;  /* 0x0000180a05ff75b2 */ /* 0x0002620008000100 */
[----:B------:R1:W1:Y:S01]  /*0620*/  SYNCS.EXCH.64 URZ, [UR5+0x38], UR10 ;  /* 0x0000380a05ff75b2 */ /* 0x0002620008000100 */
[----:B------:R-:W-:Y:S01]  /*0630*/  NOP ;  /* 0x0000000000007918 */ /* 0x000fe20000000000 */
.L_x_9:
[----:B------:R-:W2:Y:S01]  /*0640*/  SHFL.IDX PT, R2, R69, RZ, 0x1f ;  /* 0x00001fff45027589 */ /* 0x000ea200000e0000 */
[----:B------:R-:W-:Y:S01]  /*0650*/  NOP ;  /* 0x0000000000007918 */ /* 0x000fe20000000000 */
[----:B--2---:R-:W-:-:S13]  /*0660*/  ISETP.NE.AND P0, PT, R2, 0x1, PT ;  /* 0x000000010200780c */ /* 0x004fda0003f05270 */
[----:B------:R-:W-:Y:S05]  /*0670*/  @P0 BRA `(.L_x_10) ;  /* 0x0000000000580947 */ /* 0x000fea0003800000 */
[----:B------:R-:W2:Y:S01]  /*0680*/  S2UR UR7, SR_CgaCtaId ;  /* 0x00000000000779c3 */ /* 0x000ea20000008800 */
[----:B------:R-:W-:Y:S01]  /*0690*/  UMOV UR9, 0x400 ;  /* 0x0000040000097882 */ /* 0x000fe20000000000 */
[----:B-1----:R-:W-:Y:S01]  /*06a0*/  UMOV UR5, 0x20 ;  /* 0x0000002000057882 */ /* 0x002fe20000000000 */
[----:B------:R-:W-:Y:S01]  /*06b0*/  UMOV UR4, 0x80 ;  /* 0x0000008000047882 */ /* 0x000fe20000000000 */
[----:B------:R-:W-:-:S04]  /*06c0*/  UIADD3 UR10, UPT, UPT, -UR5, 0x100000, URZ ;  /* 0x00100000050a7890 */ /* 0x000fc8000fffe1ff */
[----:B------:R-:W-:Y:S02]  /*06d0*/  USHF.L.U32 UR11, UR10, 0xb, URZ ;  /* 0x0000000b0a0b7899 */ /* 0x000fe400080006ff */
[----:B------:R-:W-:Y:S02]  /*06e0*/  USHF.L.U32 UR10, UR10, 0x1, URZ ;  /* 0x000000010a0a7899 */ /* 0x000fe400080006ff */
[----:B------:R-:W-:-:S04]  /*06f0*/  UIADD3 UR4, UPT, UPT, -UR4, 0x100000, URZ ;  /* 0x0010000004047890 */ /* 0x000fc8000fffe1ff */
[----:B------:R-:W-:Y:S02]  /*0700*/  USHF.L.U32 UR5, UR4, 0xb, URZ ;  /* 0x0000000b04057899 */ /* 0x000fe400080006ff */
[----:B------:R-:W-:Y:S01]  /*0710*/  USHF.L.U32 UR4, UR4, 0x1, URZ ;  /* 0x0000000104047899 */ /* 0x000fe200080006ff */
[----:B------:R-:W-:Y:S01]  /*0720*/  ELECT P0, URZ, PT ;  /* 0x0000000000ff782f */ /* 0x000fe20003800000 */
[----:B--2---:R-:W-:Y:S01]  /*0730*/  ULEA UR7, UR7, UR9, 0x18 ;  /* 0x0000000907077291 */ /* 0x004fe2000f8ec0ff */
[----:B------:R-:W1:Y:S11]  /*0740*/  FENCE.VIEW.ASYNC.S ;  /* 0x00000000000073c6 */ /* 0x000e760000000000 */
[----:B-1----:R2:W1:Y:S01]  /*0750*/  SYNCS.EXCH.64 URZ, [UR7+0x40], UR10 ;  /* 0x0000400a07ff75b2 */ /* 0x0024620008000100 */
[----:B------:R2:W1:Y:S01]  /*0760*/  SYNCS.EXCH.64 URZ, [UR7+0x60], UR4 ;  /* 0x0000600407ff75b2 */ /* 0x0004620008000100 */
[----:B------:R2:W1:Y:S01]  /*0770*/  SYNCS.EXCH.64 URZ, [UR7+0x48], UR10 ;  /* 0x0000480a07ff75b2 */ /* 0x0004620008000100 */
[----:B------:R2:W1:Y:S01]  /*0780*/  SYNCS.EXCH.64 URZ, [UR7+0x68], UR4 ;  /* 0x0000680407ff75b2 */ /* 0x0004620008000100 */
[----:B------:R2:W1:Y:S01]  /*0790*/  SYNCS.EXCH.64 URZ, [UR7+0x50], UR10 ;  /* 0x0000500a07ff75b2 */ /* 0x0004620008000100 */
[----:B------:R2:W1:Y:S01]  /*07a0*/  SYNCS.EXCH.64 URZ, [UR7+0x70], UR4 ;  /* 0x0000700407ff75b2 */ /* 0x0004620008000100 */
[----:B------:R2:W1:Y:S01]  /*07b0*/  SYNCS.EXCH.64 URZ, [UR7+0x58], UR10 ;  /* 0x0000580a07ff75b2 */ /* 0x0004620008000100 */
[----:B------:R2:W1:Y:S02]  /*07c0*/  SYNCS.EXCH.64 URZ, [UR7+0x78], UR4 ;  /* 0x0000780407ff75b2 */ /* 0x0004640008000100 */
[----:B--2---:R-:W-:Y:S01]  /*07d0*/  NOP ;  /* 0x0000000000007918 */ /* 0x004fe20000000000 */
.L_x_10:
[----:B------:R-:W2:Y:S01]  /*07e0*/  SHFL.IDX PT, R2, R69, RZ, 0x1f ;  /* 0x00001fff45027589 */ /* 0x000ea200000e0000 */
[----:B------:R-:W-:Y:S01]  /*07f0*/  NOP ;  /* 0x0000000000007918 */ /* 0x000fe20000000000 */
[----:B--2---:R-:W-:-:S13]  /*0800*/  ISETP.NE.AND P0, PT, R2, 0x3, PT ;  /* 0x000000030200780c */ /* 0x004fda0003f05270 */
[----:B------:R-:W-:Y:S05]  /*0810*/  @P0 BRA `(.L_x_11) ;  /* 0x0000000000300947 */ /* 0x000fea0003800000 */
[----:B-1----:R-:W1:Y:S01]  /*0820*/  S2UR UR5, SR_CgaCtaId ;  /* 0x00000000000579c3 */ /* 0x002e620000008800 */
        /* <DEDUP_REMOVED lines=8> */
[----:B-1----:R2:W1:Y:S01]  /*08b0*/  SYNCS.EXCH.64 URZ, [UR5+0x80], UR10 ;  /* 0x0000800a05ff75b2 */ /* 0x0024620008000100 */
[----:B------:R2:W1:Y:S02]  /*08c0*/  SYNCS.EXCH.64 URZ, [UR5+0x88], UR10 ;  /* 0x0000880a05ff75b2 */ /* 0x0004640008000100 */
[----:B--2---:R-:W-:Y:S01]  /*08d0*/  NOP ;  /* 0x0000000000007918 */ /* 0x004fe20000000000 */
.L_x_11:
[----:B------:R-:W2:Y:S01]  /*08e0*/  SHFL.IDX PT, R2, R69, RZ, 0x1f ;  /* 0x00001fff45027589 */ /* 0x000ea200000e0000 */
[----:B------:R-:W-:Y:S01]  /*08f0*/  NOP ;  /* 0x0000000000007918 */ /* 0x000fe20000000000 */
[----:B--2---:R-:W-:-:S13]  /*0900*/  ISETP.NE.AND P0, PT, R2, 0x4, PT ;  /* 0x000000040200780c */ /* 0x004fda0003f05270 */
[----:B------:R-:W-:Y:S05]  /*0910*/  @P0 BRA `(.L_x_12) ;  /* 0x00000000004c0947 */ /* 0x000fea0003800000 */
[----:B-1----:R-:W1:Y:S01]  /*0920*/  S2UR UR5, SR_CgaCtaId ;  /* 0x00000000000579c3 */ /* 0x002e620000008800 */
[----:B------:R-:W-:Y:S01]  /*0930*/  UMOV UR9, 0x100 ;  /* 0x0000010000097882 */ /* 0x000fe20000000000 */
[----:B------:R-:W-:Y:S01]  /*0940*/  UMOV UR7, 0x400 ;  /* 0x0000040000077882 */ /* 0x000fe20000000000 */
[----:B------:R-:W-:Y:S01]  /*0950*/  USEL UR9, UR9, 0xe0, UP2 ;  /* 0x000000e009097887 */ /* 0x000fe20009000000 */
[----:B------:R-:W-:Y:S01]  /*0960*/  UMOV UR4, 0x1 ;  /* 0x0000000100047882 */ /* 0x000fe20000000000 */
[----:B------:R-:W-:Y:S01]  /*0970*/  ELECT P0, URZ, PT ;  /* 0x0000000000ff782f */ /* 0x000fe20003800000 */
[----:B------:R-:W-:-:S04]  /*0980*/  UIADD3 UR10, UPT, UPT, -UR4, 0x100000, URZ ;  /* 0x00100000040a7890 */ /* 0x000fc8000fffe1ff */
[----:B------:R-:W-:Y:S02]  /*0990*/  USHF.L.U32 UR11, UR10, 0xb, URZ ;  /* 0x0000000b0a0b7899 */ /* 0x000fe400080006ff */
[----:B------:R-:W-:Y:S02]  /*09a0*/  USHF.L.U32 UR10, UR10, 0x1, URZ ;  /* 0x000000010a0a7899 */ /* 0x000fe400080006ff */
[----:B------:R-:W-:-:S04]  /*09b0*/  UIADD3 UR12, UPT, UPT, -UR9, 0x100000, URZ ;  /* 0x00100000090c7890 */ /* 0x000fc8000fffe1ff */
[----:B------:R-:W-:Y:S02]  /*09c0*/  USHF.L.U32 UR13, UR12, 0xb, URZ ;  /* 0x0000000b0c0d7899 */ /* 0x000fe400080006ff */
[----:B------:R-:W-:Y:S02]  /*09d0*/  USHF.L.U32 UR12, UR12, 0x1, URZ ;  /* 0x000000010c0c7899 */ /* 0x000fe400080006ff */
[----:B-1----:R-:W-:Y:S01]  /*09e0*/  ULEA UR5, UR5, UR7, 0x18 ;  /* 0x0000000705057291 */ /* 0x002fe2000f8ec0ff */
[----:B------:R-:W1:Y:S11]  /*09f0*/  FENCE.VIEW.ASYNC.S ;  /* 0x00000000000073c6 */ /* 0x000e760000000000 */
[----:B-1----:R2:W1:Y:S01]  /*0a00*/  SYNCS.EXCH.64 URZ, [UR5+0x90], UR10 ;  /* 0x0000900a05ff75b2 */ /* 0x0024620008000100 */
[----:B------:R2:W1:Y:S01]  /*0a10*/  SYNCS.EXCH.64 URZ, [UR5+0xa0], UR12 ;  /* 0x0000a00c05ff75b2 */ /* 0x0004620008000100 */
[----:B------:R2:W1:Y:S01]  /*0a20*/  SYNCS.EXCH.64 URZ, [UR5+0x98], UR10 ;  /* 0x0000980a05ff75b2 */ /* 0x0004620008000100 */
[----:B------:R2:W1:Y:S02]  /*0a30*/  SYNCS.EXCH.64 URZ, [UR5+0xa8], UR12 ;  /* 0x0000a80c05ff75b2 */ /* 0x0004640008000100 */
[----:B--2---:R-:W-:Y:S01]  /*0a40*/  NOP ;  /* 0x0000000000007918 */ /* 0x004fe20000000000 */
.L_x_12:
        /* <DEDUP_REMOVED lines=26> */
.L_x_13:
        /* <DEDUP_REMOVED lines=18> */
.L_x_14:
[----:B-1----:R-:W1:Y:S01]  /*0d10*/  S2UR UR5, SR_CTAID.X ;  /* 0x00000000000579c3 */ /* 0x002e620000002500 */
[----:B------:R-:W-:-:S05]  /*0d20*/  CS2R.32 R63, SR_CgaSize ;  /* 0x00000000003f7805 */ /* 0x000fca0000008a00 */
[----:B------:R-:W-:-:S05]  /*0d30*/  IMAD R63, R63, -0xa0, RZ ;  /* 0xffffff603f3f7824 */ /* 0x000fca00078e02ff */
[----:B------:R-:W-:-:S14]  /*0d40*/  R2UR UR9, R63 ;  /* 0x000000003f0972ca */ /* 0x000fdc00000e0000 */
[----:B------:R-:W2:Y:S01]  /*0d50*/  LDCU UR9, c[0x0][UR9+0x2b0] ;  /* 0x00005600090977ac */ /* 0x000ea20008000800 */
[----:B------:R-:W-:Y:S01]  /*0d60*/  NOP ;  /* 0x0000000000007918 */ /* 0x000fe20000000000 */
[----:B------:R-:W-:-:S05]  /*0d70*/  CS2R.32 R63, SR_CgaSize ;  /* 0x00000000003f7805 */ /* 0x000fca0000008a00 */
[----:B------:R-:W-:-:S05]  /*0d80*/  IMAD R63, R63, -0xa0, RZ ;  /* 0xffffff603f3f7824 */ /* 0x000fca00078e02ff */
[----:B------:R-:W-:-:S14]  /*0d90*/  R2UR UR7, R63 ;  /* 0x000000003f0772ca */ /* 0x000fdc00000e0000 */
[----:B------:R-:W3:Y:S01]  /*0da0*/  LDCU UR7, c[0x0][UR7+0x2b4] ;  /* 0x00005680070777ac */ /* 0x000ee20008000800 */
[----:B------:R-:W4:Y:S08]  /*0db0*/  S2UR UR4, SR_CTAID.Y ;  /* 0x00000000000479c3 */ /* 0x000f300000002600 */
[----:B------:R-:W3:Y:S01]  /*0dc0*/  LDC R10, c[0x0][0xb24] ;  /* 0x0002c900ff0a7b82 */ /* 0x000ee20000000800 */
[----:B-1----:R-:W-:-:S02]  /*0dd0*/  I2FP.F32.U32 R63, UR5 ;  /* 0x00000005003f7c45 */ /* 0x002fc40008201000 */
[----:B------:R-:W-:-:S05]  /*0de0*/  CS2R.32 R3, SR_CgaSize ;  /* 0x0000000000037805 */ /* 0x000fca0000008a00 */
[----:B------:R-:W-:-:S06]  /*0df0*/  IMAD R3, R3, -0xa0, RZ ;  /* 0xffffff6003037824 */ /* 0x000fcc00078e02ff */
[----:B------:R-:W1:Y:S01]  /*0e00*/  LDC R3, c[0x0][R3+0x2a0] ;  /* 0x0000a80003037b82 */ /* 0x000e620000000800 */
[----:B------:R-:W-:Y:S01]  /*0e10*/  MOV R15, UR5 ;  /* 0x00000005000f7c02 */ /* 0x000fe20008000f00 */
[----:B--2---:R-:W-:Y:S01]  /*0e20*/  FMUL R63, R63, UR9 ;  /* 0x000000093f3f7c20 */ /* 0x004fe20008400000 */
[----:B----4-:R-:W-:Y:S02]  /*0e30*/  I2FP.F32.U32 R62, UR4 ;  /* 0x00000004003e7c45 */ /* 0x010fe40008201000 */
[----:B------:R-:W-:-:S05]  /*0e40*/  CS2R.32 R2, SR_CgaSize ;  /* 0x0000000000027805 */ /* 0x000fca0000008a00 */
[----:B------:R-:W-:-:S06]  /*0e50*/  IMAD R2, R2, -0xa0, RZ ;  /* 0xffffff6002027824 */ /* 0x000fcc00078e02ff */
[----:B------:R-:W2:Y:S01]  /*0e60*/  LDC R2, c[0x0][R2+0x2a4] ;  /* 0x0000a90002027b82 */ /* 0x000ea20000000800 */
[----:B------:R-:W-:Y:S01]  /*0e70*/  MOV R14, UR4 ;  /* 0x00000004000e7c02 */ /* 0x000fe20008000f00 */
[----:B------:R-:W4:Y:S01]  /*0e80*/  F2I.U32.TRUNC.NTZ R63, R63 ;  /* 0x0000003f003f7305 */ /* 0x000f22000020f000 */
[----:B---3--:R-:W-:-:S05]  /*0e90*/  FMUL R62, R62, UR7 ;  /* 0x000000073e3e7c20 */ /* 0x008fca0008400000 */
[----:B------:R-:W-:Y:S01]  /*0ea0*/  BAR.SYNC.DEFER_BLOCKING 0x0 ;  /* 0x0000000000007b1d */ /* 0x000fe20000010000 */
[----:B------:R-:W-:-:S05]  /*0eb0*/  ISETP.GE.AND P0, PT, R10, 0x1, PT ;  /* 0x000000010a00780c */ /* 0x000fca0003f06270 */
[----:B------:R-:W3:Y:S02]  /*0ec0*/  F2I.U32.TRUNC.NTZ R62, R62 ;  /* 0x0000003e003e7305 */ /* 0x000ee4000020f000 */
[----:B------:R-:W2:Y:S01]  /*0ed0*/  S2UR UR52, SR_CTAID.Z ;  /* 0x00000000003479c3 */ /* 0x000ea20000002700 */
[----:B----4-:R-:W-:-:S05]  /*0ee0*/  IADD3 R63, PT, PT, -R63, RZ, RZ ;  /* 0x000000ff3f3f7210 */ /* 0x010fca0007ffe1ff */
[----:B-1----:R-:W-:Y:S01]  /*0ef0*/  IMAD R63, R3, R63, UR5 ;  /* 0x00000005033f7e24 */ /* 0x002fe2000f8e023f */
[----:B---3--:R-:W-:-:S05]  /*0f00*/  IADD3 R62, PT, PT, -R62, RZ, RZ ;  /* 0x000000ff3e3e7210 */ /* 0x008fca0007ffe1ff */
[----:B--2---:R-:W-:Y:S01]  /*0f10*/  IMAD R62, R2, R62, UR4 ;  /* 0x00000004023e7e24 */ /* 0x004fe2000f8e023e */
[----:B------:R-:W-:Y:S06]  /*0f20*/  @!P0 BRA `(.L_x_15) ;  /* 0x0000000000b88947 */ /* 0x000fec0003800000 */
[----:B------:R-:W1:Y:S01]  /*0f30*/  LDC.64 R4, c[0x0][0xb18] ;  /* 0x0002c600ff047b82 */ /* 0x000e620000000a00 */
[----:B------:R-:W-:-:S07]  /*0f40*/  ISETP.NE.AND P0, PT, R10, 0x1, PT ;  /* 0x000000010a00780c */ /* 0x000fce0003f05270 */
[----:B------:R-:W2:Y:S08]  /*0f50*/  LDC R9, c[0x0][0xb0c] ;  /* 0x0002c300ff097b82 */ /* 0x000eb00000000800 */
[----:B------:R-:W3:Y:S08]  /*0f60*/  LDC R12, c[0x0][0x370] ;  /* 0x0000dc00ff0c7b82 */ /* 0x000ef00000000800 */
[----:B------:R-:W4:Y:S01]  /*0f70*/  LDC R11, c[0x0][0x374] ;  /* 0x0000dd00ff0b7b82 */ /* 0x000f220000000800 */
[----:B-1----:R-:W-:-:S07]  /*0f80*/  ISETP.NE.AND P1, PT, R4, 0x1, PT ;  /* 0x000000010400780c */ /* 0x002fce0003f25270 */
[----:B------:R-:W3:Y:S01]  /*0f90*/  LDC.64 R6, c[0x0][0xb10] ;  /* 0x0002c400ff067b82 */ /* 0x000ee20000000a00 */
[----:B--2---:R-:W-:-:S07]  /*0fa0*/  ISETP.NE.AND P2, PT, R9, 0x1, PT ;  /* 0x000000010900780c */ /* 0x004fce0003f45270 */
[----:B------:R-:W1:Y:S08]  /*0fb0*/  LDC R8, c[0x0][0xb20] ;  /* 0x0002c800ff087b82 */ /* 0x000e700000000800 */
[----:B------:R-:W2:Y:S01]  /*0fc0*/  LDC.64 R2, c[0x0][0xb28] ;  /* 0x0002ca00ff027b82 */ /* 0x000ea20000000a00 */
[----:B----4-:R-:W-:-:S04]  /*0fd0*/  IMAD.HI.U32 R13, R11, R5, RZ ;  /* 0x000000050b0d7227 */ /* 0x010fc800078e00ff */
[----:B------:R-:W-:-:S04]  /*0fe0*/  IMAD.HI.U32 R5, R14, R5, RZ ;  /* 0x000000050e057227 */ /* 0x000fc800078e00ff */
[----:B---3--:R-:W-:-:S05]  /*0ff0*/  IMAD.HI.U32 R16, R12, R6, RZ ;  /* 0x000000060c107227 */ /* 0x008fca00078e00ff */
[-C--:B------:R-:W-:Y:S01]  /*1000*/  @P2 SHF.R.U32.HI R12, RZ, R7.reuse, R16 ;  /* 0x00000007ff0c2219 */ /* 0x080fe20000011610 */
[----:B------:R-:W-:Y:S01]  /*1010*/  IMAD.HI.U32 R16, R15, R6, RZ ;  /* 0x000000060f107227 */ /* 0x000fe200078e00ff */
[-C--:B-1----:R-:W-:Y:S02]  /*1020*/  @P1 SHF.R.U32.HI R11, RZ, R8.reuse, R13 ;  /* 0x00000008ff0b1219 */ /* 0x082fe4000001160d */
[----:B------:R-:W-:Y:S02]  /*1030*/  SHF.R.U32.HI R5, RZ, R8, R5 ;  /* 0x00000008ff057219 */ /* 0x000fe40000011605 */
[----:B------:R-:W-:Y:S02]  /*1040*/  SHF.R.U32.HI R16, RZ, R7, R16 ;  /* 0x00000007ff107219 */ /* 0x000fe40000011610 */
[----:B------:R-:W-:Y:S01]  /*1050*/  SEL R5, R14, R5, !P1 ;  /* 0x000000050e057207 */ /* 0x000fe20004800000 */
[----:B--2---:R-:W-:Y:S01]  /*1060*/  IMAD.HI.U32 R13, R11, R2, RZ ;  /* 0x000000020b0d7227 */ /* 0x004fe200078e00ff */
[----:B------:R-:W-:-:S03]  /*1070*/  SEL R16, R15, R16, !P2 ;  /* 0x000000100f107207 */ /* 0x000fc60005000000 */
[----:B------:R-:W-:Y:S01]  /*1080*/  IMAD.HI.U32 R6, R12, R2, RZ ;  /* 0x000000020c067227 */ /* 0x000fe200078e00ff */
[----:B------:R-:W-:-:S04]  /*1090*/  @P0 SHF.R.U32.HI R11, RZ, R3, R13 ;  /* 0x00000003ff0b0219 */ /* 0x000fc8000001160d */
[----:B------:R-:W-:Y:S01]  /*10a0*/  @P0 SHF.R.U32.HI R12, RZ, R3, R6 ;  /* 0x00000003ff0c0219 */ /* 0x000fe20000011606 */
[----:B------:R-:W-:-:S04]  /*10b0*/  IMAD R11, R11, R10, RZ ;  /* 0x0000000a0b0b7224 */ /* 0x000fc800078e02ff */
[----:B------:R-:W-:Y:S01]  /*10c0*/  IMAD R6, R12, R10, RZ ;  /* 0x0000000a0c067224 */ /* 0x000fe200078e02ff */
[----:B------:R-:W-:-:S04]  /*10d0*/  ISETP.GE.AND P1, PT, R5, R11, PT ;  /* 0x0000000b0500720c */ /* 0x000fc80003f26270 */
[----:B------:R-:W-:Y:S01]  /*10e0*/  ISETP.GE.OR P1, PT, R16, R6, P1 ;  /* 0x000000061000720c */ /* 0x000fe20000f26670 */
[----:B------:R-:W-:-:S05]  /*10f0*/  IMAD.HI.U32 R6, R5, R2, RZ ;  /* 0x0000000205067227 */ /* 0x000fca00078e00ff */
[----:B------:R-:W-:-:S04]  /*1100*/  SHF.R.U32.HI R6, RZ, R3, R6 ;  /* 0x00000003ff067219 */ /* 0x000fc80000011606 */
[----:B------:R-:W-:-:S03]  /*1110*/  SEL R6, R5, R6, !P0 ;  /* 0x0000000605067207 */ /* 0x000fc60004000000 */
[----:B------:R-:W-:Y:S01]  /*1120*/  @!P1 IMAD.HI.U32 R7, R16, R2, RZ ;  /* 0x0000000210079227 */ /* 0x000fe200078e00ff */
[----:B------:R-:W-:-:S04]  /*1130*/  IADD3 R2, PT, PT, -R6, RZ, RZ ;  /* 0x000000ff06027210 */ /* 0x000fc80007ffe1ff */
[----:B------:R-:W-:Y:S01]  /*1140*/  @!P1 SHF.R.U32.HI R3, RZ, R3, R7 ;  /* 0x00000003ff039219 */ /* 0x000fe20000011607 */
[----:B------:R-:W-:Y:S01]  /*1150*/  IMAD R2, R10, R2, R5 ;  /* 0x000000020a027224 */ /* 0x000fe200078e0205 */
[----:B------:R-:W-:Y:S02]  /*1160*/  IADD3 R7, PT, PT, -R5, RZ, RZ ;  /* 0x000000ff05077210 */ /* 0x000fe40007ffe1ff */
[----:B------:R-:W-:-:S03]  /*1170*/  @!P1 SEL R3, R16, R3, !P0 ;  /* 0x0000000310039207 */ /* 0x000fc60004000000 */
[----:B------:R-:W-:Y:S02]  /*1180*/  IMAD R7, R4, R7, R14 ;  /* 0x0000000704077224 */ /* 0x000fe400078e020e */
[--C-:B------:R-:W-:Y:S02]  /*1190*/  @!P1 IMAD.IADD R6, R6, 0x1, -R3.reuse ;  /* 0x0000000106069824 */ /* 0x100fe400078e0a03 */
[----:B------:R-:W-:Y:S01]  /*11a0*/  @!P1 IMAD R3, R2, R12, R3 ;  /* 0x0000000c02039224 */ /* 0x000fe200078e0203 */
[----:B------:R-:W-:Y:S01]  /*11b0*/  IADD3 R2, PT, PT, -R16, RZ, RZ ;  /* 0x000000ff10027210 */ /* 0x000fe20007ffe1ff */
[----:B------:R-:W-:Y:S02]  /*11c0*/  @!P1 IMAD R5, R6, R10, R16 ;  /* 0x0000000a06059224 */ /* 0x000fe400078e0210 */
[----:B------:R-:W-:Y:S02]  /*11d0*/  @!P1 IMAD.MOV.U32 R16, RZ, RZ, R3 ;  /* 0x000000ffff109224 */ /* 0x000fe400078e0003 */
[----:B------:R-:W-:-:S02]  /*11e0*/  IMAD R2, R9, R2, R15 ;  /* 0x0000000209027224 */ /* 0x000fc400078e020f */
[----:B------:R-:W-:Y:S02]  /*11f0*/  IMAD R14, R5, R4, R7 ;  /* 0x00000004050e7224 */ /* 0x000fe400078e0207 */
[----:B------:R-:W-:Y:S02]  /*1200*/  IMAD R15, R16, R9, R2 ;  /* 0x00000009100f7224 */ /* 0x000fe400078e0202 */
.L_x_15:
[----:B------:R-:W1:Y:S01]  /*1210*/  LDCU UR4, c[0x0][0xb30] ;  /* 0x00016600ff0477ac */ /* 0x000e620008000800 */
[----:B------:R-:W2:Y:S08]  /*1220*/  S2UR UR37, SR_CgaCtaId ;  /* 0x00000000002579c3 */ /* 0x000eb00000008800 */
[----:B------:R-:W3:Y:S01]  /*1230*/  LDC R26, c[0x0][0xb24] ;  /* 0x0002c900ff1a7b82 */ /* 0x000ee20000000800 */
[----:B-1----:R-:W-:-:S09]  /*1240*/  UISETP.NE.AND UP1, UPT, UR4, 0x1, UPT ;  /* 0x000000010400788c */ /* 0x002fd2000bf25270 */
[----:B--2---:R-:W-:Y:S05]  /*1250*/  BRA.U UP1, `(.L_x_16) ;  /* 0x0000000101407547 */ /* 0x004fea000b800000 */
[----:B------:R-:W1:Y:S08]  /*1260*/  LDC.64 R4, c[0x0][0xb10] ;  /* 0x0002c400ff047b82 */ /* 0x000e700000000a00 */
[----:B------:R-:W2:Y:S08]  /*1270*/  LDC.64 R2, c[0x0][0xb18] ;  /* 0x0002c600ff027b82 */ /* 0x000eb00000000a00 */
[----:B------:R-:W4:Y:S08]  /*1280*/  LDC R6, c[0x0][0xb20] ;  /* 0x0002c800ff067b82 */ /* 0x000f300000000800 */
[----:B------:R-:W3:Y:S01]  /*1290*/  LDC R7, c[0x0][0xb0c] ;  /* 0x0002c300ff077b82 */ /* 0x000ee20000000800 */
[----:B-1----:R-:W-:-:S05]  /*12a0*/  IMAD.HI.U32 R4, R15, R4, RZ ;  /* 0x000000040f047227 */ /* 0x002fca00078e00ff */
[----:B------:R-:W-:Y:S01]  /*12b0*/  SHF.R.U32.HI R4, RZ, R5, R4 ;  /* 0x00000005ff047219 */ /* 0x000fe20000011604 */
[----:B--2---:R-:W-:Y:S01]  /*12c0*/  IMAD.HI.U32 R3, R14, R3, RZ ;  /* 0x000000030e037227 */ /* 0x004fe200078e00ff */
[----:B------:R-:W-:-:S04]  /*12d0*/  ISETP.NE.AND P0, PT, R2, 0x1, PT ;  /* 0x000000010200780c */ /* 0x000fc80003f05270 */
[----:B----4-:R-:W-:-:S04]  /*12e0*/  SHF.R.U32.HI R3, RZ, R6, R3 ;  /* 0x00000006ff037219 */ /* 0x010fc80000011603 */
[----:B------:R-:W-:Y:S02]  /*12f0*/  SEL R3, R14, R3, !P0 ;  /* 0x000000030e037207 */ /* 0x000fe40004000000 */
[----:B---3--:R-:W-:-:S04]  /*1300*/  ISETP.NE.AND P1, PT, R7, 0x1, PT ;  /* 0x000000010700780c */ /* 0x008fc80003f25270 */
[----:B------:R-:W-:-:S05]  /*1310*/  SEL R4, R15, R4, !P1 ;  /* 0x000000040f047207 */ /* 0x000fca0004800000 */
[----:B------:R-:W-:Y:S02]  /*1320*/  IMAD.IADD R5, R3, 0x1, -R4 ;  /* 0x0000000103057824 */ /* 0x000fe400078e0a04 */
[----:B------:R-:W-:Y:S02]  /*1330*/  IMAD.IADD R3, R4, 0x1, -R3 ;  /* 0x0000000104037824 */ /* 0x000fe400078e0a03 */
[----:B------:R-:W-:Y:S02]  /*1340*/  IMAD R15, R5, R7, R15 ;  /* 0x00000007050f7224 */ /* 0x000fe400078e020f */
[----:B------:R-:W-:-:S07]  /*1350*/  IMAD R14, R3, R2, R14 ;  /* 0x00000002030e7224 */ /* 0x000fce00078e020e */
.L_x_16:
[----:B------:R-:W-:Y:S01]  /*1360*/  BAR.SYNC.DEFER_BLOCKING 0x0 ;  /* 0x0000000000007b1d */ /* 0x000fe20000010000 */
[----:B------:R-:W-:Y:S01]  /*1370*/  UISETP.NE.AND UP1, UPT, UR8, 0x2, UPT ;  /* 0x000000020800788c */ /* 0x000fe2000bf25270 */
[----:B------:R-:W-:Y:S02]  /*1380*/  ISETP.NE.OR P5, PT, R0, 0x2, !P5 ;  /* 0x000000020000780c */ /* 0x000fe40006fa5670 */
[----:B------:R-:W-:-:S06]  /*1390*/  LOP3.LUT R2, R77, 0x1f, RZ, 0xc0, !PT ;  /* 0x0000001f4d027812 */ /* 0x000fcc00078ec0ff */
[----:B------:R-:W-:Y:S05]  /*13a0*/  BRA.U UP1, `(.L_x_17) ;  /* 0x00000015013c7547 */ /* 0x000fea000b800000 */
[----:B------:R-:W1:Y:S01]  /*13b0*/  LDCU UR13, c[0x0][0x38c] ;  /* 0x00007180ff0d77ac */ /* 0x000e620008000800 */
[----:B------:R-:W2:Y:S01]  /*13c0*/  LDC R8, c[0x0][0x370] ;  /* 0x0000dc00ff087b82 */ /* 0x000ea20000000800 */
[----:B------:R-:W-:Y:S01]  /*13d0*/  PLOP3.LUT P1, PT, PT, PT, UP2, 0x80, 0x8 ;  /* 0x000000000008781c */ /* 0x000fe20003f2f028 */
[----:B------:R-:W-:Y:S01]  /*13e0*/  IMAD.MOV.U32 R17, RZ, RZ, 0x1 ;  /* 0x00000001ff117424 */ /* 0x000fe200078e00ff */
[----:B------:R-:W-:Y:S01]  /*13f0*/  ISETP.EQ.OR P4, PT, R2, RZ, P5 ;  /* 0x000000ff0200720c */ /* 0x000fe20002f82670 */
[----:B------:R-:W-:Y:S01]  /*1400*/  IMAD.MOV.U32 R16, RZ, RZ, RZ ;  /* 0x000000ffff107224 */ /* 0x000fe200078e00ff */
[----:B------:R-:W-:Y:S02]  /*1410*/  PLOP3.LUT P1, PT, P1, PT, PT, 0x8, 0x80 ;  /* 0x000000000080781c */ /* 0x000fe40000f2e170 */
[----:B------:R-:W-:Y:S01]  /*1420*/  CS2R R12, SRZ ;  /* 0x00000000000c7805 */ /* 0x000fe2000001ff00 */
[----:B------:R-:W-:Y:S01]  /*1430*/  IMAD.MOV.U32 R11, RZ, RZ, 0x1 ;  /* 0x00000001ff0b7424 */ /* 0x000fe200078e00ff */
[----:B------:R-:W4:Y:S01]  /*1440*/  LDC R0, c[0x0][0x374] ;  /* 0x0000dd00ff007b82 */ /* 0x000f220000000800 */
[----:B------:R-:W2:Y:S01]  /*1450*/  LDCU.64 UR22, c[0x0][0x348] ;  /* 0x00006900ff1677ac */ /* 0x000ea20008000a00 */
[----:B------:R-:W-:Y:S01]  /*1460*/  UMOV UR6, URZ ;  /* 0x000000ff00067c82 */ /* 0x000fe20008000000 */
[----:B-1----:R-:W-:-:S04]  /*1470*/  UIADD3 UR5, UPT, UPT, UR13, 0x3f, URZ ;  /* 0x0000003f0d057890 */ /* 0x002fc8000fffe0ff */
[----:B------:R-:W-:-:S04]  /*1480*/  USHF.R.S32.HI UR4, URZ, 0x1f, UR5 ;  /* 0x0000001fff047899 */ /* 0x000fc80008011405 */
[----:B------:R-:W-:-:S04]  /*1490*/  ULEA.HI UR4, UR4, UR5, URZ, 0x6 ;  /* 0x0000000504047291 */ /* 0x000fc8000f8f30ff */
[----:B------:R-:W-:Y:S02]  /*14a0*/  USHF.R.S32.HI UR15, URZ, 0x6, UR4 ;  /* 0x00000006ff0f7899 */ /* 0x000fe40008011404 */
[----:B------:R-:W-:Y:S02]  /*14b0*/  UIADD3 UR4, UPT, UPT, UR13, -0x1, URZ ;  /* 0xffffffff0d047890 */ /* 0x000fe4000fffe0ff */
[----:B------:R-:W-:Y:S02]  /*14c0*/  UISETP.LT.U32.AND UP0, UPT, UR15, 0x4, UPT ;  /* 0x000000040f00788c */ /* 0x000fe4000bf01070 */
[----:B------:R-:W-:Y:S02]  /*14d0*/  UISETP.GE.U32.AND UP1, UPT, UR4, -0x7f, UPT ;  /* 0xffffff810400788c */ /* 0x000fe4000bf26070 */
[----:B------:R-:W-:Y:S02]  /*14e0*/  USEL UR14, UR15, 0x4, UP0 ;  /* 0x000000040f0e7887 */ /* 0x000fe40008000000 */
[----:B------:R-:W-:-:S02]  /*14f0*/  UIADD3 UR13, UPT, UPT, UR13, 0x7e, URZ ;  /* 0x0000007e0d0d7890 */ /* 0x000fc4000fffe0ff */
[----:B------:R-:W-:Y:S02]  /*1500*/  UIADD3 UR5, UPT, UPT, UR14, -0x1, URZ ;  /* 0xffffffff0e057890 */ /* 0x000fe4000fffe0ff */
[----:B------:R-:W-:-:S03]  /*1510*/  UIADD3 UR7, UPT, UPT, UR15, -UR14, URZ ;  /* 0x8000000e0f077290 */ /* 0x000fc6000fffe0ff */
[----:B------:R-:W-:-:S04]  /*1520*/  @UP1 UIADD3 UR5, UPT, UPT, UR14, URZ, URZ ;  /* 0x000000ff0e051290 */ /* 0x000fc8000fffe0ff */
[----:B--2---:R-:W-:-:S12]  /*1530*/  UIADD3 UR5, UPT, UPT, UR5, 0x1, URZ ;  /* 0x0000000105057890 */ /* 0x004fd8000fffe0ff */
.L_x_39:
[----:B------:R-:W-:Y:S01]  /*1540*/  UISETP.NE.AND UP0, UPT, UR37, URZ, UPT ;  /* 0x000000ff2500728c */ /* 0x000fe2000bf05270 */
[----:B------:R-:W1:Y:S08]  /*1550*/  S2UR UR37, SR_CgaCtaId ;  /* 0x00000000002579c3 */ /* 0x000e700000008800 */
[----:B------:R-:W-:Y:S05]  /*1560*/  BRA.U UP0, `(.L_x_18) ;  /* 0x0000000100347547 */ /* 0x000fea000b800000 */
[----:B------:R-:W2:Y:S01]  /*1570*/  S2R R2, SR_CgaCtaId ;  /* 0x0000000000027919 */ /* 0x000ea20000008800 */
[----:B------:R-:W-:-:S04]  /*1580*/  MOV R3, 0x400 ;  /* 0x0000040000037802 */ /* 0x000fc80000000f00 */
[----:B--2---:R-:W-:Y:S02]  /*1590*/  LEA R2, R2, R3, 0x18 ;  /* 0x0000000302027211 */ /* 0x004fe400078ec0ff */
[----:B------:R-:W-:-:S03]  /*15a0*/  SHF.L.U32 R3, R11, 0x1f, RZ ;  /* 0x0000001f0b037819 */ /* 0x000fc600000006ff */
[----:B------:R-:W-:-:S04]  /*15b0*/  IMAD R2, R12, 0x8, R2 ;  /* 0x000000080c027824 */ /* 0x000fc800078e0202 */
[----:B------:R-:W2:Y:S02]  /*15c0*/  SYNCS.PHASECHK.TRANS64.TRYWAIT P0, [R2+URZ+0x100], R3 ;  /* 0x00010003020075a7 */ /* 0x000ea400080011ff */
[----:B--2---:R-:W-:Y:S05]  /*15d0*/  @!P0 BRA `(.L_x_19) ;  /* 0x0000006800748947 */ /* 0x004fea0003800000 */
.L_x_135:
[----:B------:R-:W-:Y:S01]  /*15e0*/  VIADD R12, R12, 0x1 ;  /* 0x000000010c0c7836 */ /* 0x000fe20000000000 */
[----:B------:R2:W-:Y:S04]  /*15f0*/  SYNCS.ARRIVE.TRANS64.A1T0 RZ, [R2+URZ+0xf0], RZ ;  /* 0x0000f0ff02ff79a7 */ /* 0x0005e800081000ff */
[----:B------:R-:W-:-:S04]  /*1600*/  ISETP.NE.AND P0, PT, R12, 0x2, PT ;  /* 0x000000020c00780c */ /* 0x000fc80003f05270 */
[----:B------:R-:W-:Y:S02]  /*1610*/  SEL R12, R12, RZ, P0 ;  /* 0x000000ff0c0c7207 */ /* 0x000fe40000000000 */
[----:B--2---:R-:W-:-:S04]  /*1620*/  SEL R2, RZ, 0x1, P0 ;  /* 0x00000001ff027807 */ /* 0x004fc80000000000 */
[----:B------:R-:W-:-:S07]  /*1630*/  LOP3.LUT R11, R11, R2, RZ, 0x3c, !PT ;  /* 0x000000020b0b7212 */ /* 0x000fce00078e3cff */
.L_x_18:
[----:B------:R-:W-:Y:S01]  /*1640*/  UMOV UR4, 0x400 ;  /* 0x0000040000047882 */ /* 0x000fe20000000000 */
[----:B------:R-:W-:Y:S01]  /*1650*/  SHF.L.U32 R2, R17, 0x1f, RZ ;  /* 0x0000001f11027819 */ /* 0x000fe200000006ff */
[----:B-1----:R-:W-:Y:S01]  /*1660*/  ULEA UR4, UR37, UR4, 0x18 ;  /* 0x0000000425047291 */ /* 0x002fe2000f8ec0ff */
[----:B------:R-:W-:Y:S01]  /*1670*/  R2UR UR50, R15 ;  /* 0x000000000f3272ca */ /* 0x000fe200000e0000 */
[----:B------:R-:W-:Y:S01]  /*1680*/  UISETP.GE.U32.AND UP0, UPT, UR13, 0x7f, UPT ;  /* 0x0000007f0d00788c */ /* 0x000fe2000bf06070 */
[----:B------:R-:W-:Y:S01]  /*1690*/  R2UR UR34, R14 ;  /* 0x000000000e2272ca */ /* 0x000fe200000e0000 */
[----:B------:R-:W-:Y:S01]  /*16a0*/  ULEA UR8, UR6, UR4, 0x3 ;  /* 0x0000000406087291 */ /* 0x000fe2000f8e18ff */
[----:B------:R-:W-:-:S08]  /*16b0*/  UMOV UR21, URZ ;  /* 0x000000ff00157c82 */ /* 0x000fd00008000000 */
[----:B------:R1:W2:Y:S01]  /*16c0*/  SYNCS.PHASECHK.TRANS64.TRYWAIT P2, [UR8+0x20], R2 ;  /* 0x00002002ff0075a7 */ /* 0x0002a20008041108 */
[----:B------:R-:W-:Y:S02]  /*16d0*/  USHF.L.U32 UR50, UR50, 0x6, URZ ;  /* 0x0000000632327899 */ /* 0x000fe400080006ff */
[----:B------:R-:W-:Y:S01]  /*16e0*/  USHF.L.U32 UR34, UR34, 0x7, URZ ;  /* 0x0000000722227899 */ /* 0x000fe200080006ff */
[----:B------:R-:W-:Y:S11]  /*16f0*/  BRA.U !UP0, `(.L_x_20) ;  /* 0x00000005081c7547 */ /* 0x000ff6000b800000 */
[----:B------:R-:W-:Y:S02]  /*1700*/  UIADD3 UR42, UPT, UPT, UR50, 0x20, URZ ;  /* 0x00000020322a7890 */ /* 0x000fe4000fffe0ff */
[----:B------:R-:W-:Y:S02]  /*1710*/  UIADD3 UR26, UPT, UPT, UR34, 0x20, URZ ;  /* 0x00000020221a7890 */ /* 0x000fe4000fffe0ff */
[----:B------:R-:W-:Y:S02]  /*1720*/  UIADD3 UR18, UPT, UPT, UR34, 0x40, URZ ;  /* 0x0000004022127890 */ /* 0x000fe4000fffe0ff */
[----:B------:R-:W-:Y:S01]  /*1730*/  UIADD3 UR10, UPT, UPT, UR34, 0x60, URZ ;  /* 0x00000060220a7890 */ /* 0x000fe2000fffe0ff */
[----:B------:R-:W-:Y:S01]  /*1740*/  UMOV UR30, URZ ;  /* 0x000000ff001e7c82 */ /* 0x000fe20008000000 */
[----:B------:R-:W-:-:S10]  /*1750*/  UMOV UR29, UR6 ;  /* 0x00000006001d7c82 */ /* 0x000fd40008000000 */
.L_x_27:
[----:B------:R-:W-:Y:S01]  /*1760*/  ULEA UR49, UR29, UR4, 0x3 ;  /* 0x000000041d317291 */ /* 0x000fe2000f8e18ff */
[----:B--2---:R-:W-:Y:S01]  /*1770*/  @!P5 MOV R3, 0xc000 ;  /* 0x0000c0000003d802 */ /* 0x004fe20000000f00 */
[----:B--2---:R-:W-:Y:S10]  /*1780*/  @P2 BRA `(.L_x_21) ;  /* 0x00000000000c2947 */ /* 0x004ff40003800000 */
[----:B------:R-:W-:-:S04]  /*1790*/  SHF.L.U32 R4, R17, 0x1f, RZ ;  /* 0x0000001f11047819 */ /* 0x000fc800000006ff */
[----:B------:R-:W2:Y:S02]  /*17a0*/  SYNCS.PHASECHK.TRANS64.TRYWAIT P0, [UR49+0x20], R4 ;  /* 0x00002004ff0075a7 */ /* 0x000ea40008001131 */
[----:B--2---:R-:W-:Y:S05]  /*17b0*/  @!P0 BRA `(.L_x_22) ;  /* 0x0000006800108947 */ /* 0x004fea0003800000 */
.L_x_21:
[----:B------:R2:W-:Y:S01]  /*17c0*/  @!P5 SYNCS.ARRIVE.TRANS64 RZ, [UR49], R3 ;  /* 0x00000003ffffd9a7 */ /* 0x0005e20008000031 */
[----:B------:R-:W-:Y:S04]  /*17d0*/  BSSY.RECONVERGENT B0, `(.L_x_23) ;  /* 0x0000003000007945 */ /* 0x000fe80003800200 */
[----:B------:R-:W-:Y:S05]  /*17e0*/  @P4 BRA `(.L_x_24) ;  /* 0x0000000000044947 */ /* 0x000fea0003800000 */
[----:B------:R-:W-:Y:S05]  /*17f0*/  BPT.TRAP 0x1 ;  /* 0x000000040000795c */ /* 0x000fea0000300000 */
.L_x_24:
[----:B------:R-:W-:Y:S05]  /*1800*/  BSYNC.RECONVERGENT B0 ;  /* 0x0000000000007941 */ /* 0x000fea0003800200 */
.L_x_23:
[----:B------:R-:W-:Y:S01]  /*1810*/  UIADD3 UR6, UPT, UPT, UR29, 0x1, URZ ;  /* 0x000000011d067890 */ /* 0x000fe2000fffe0ff */
[----:B------:R-:W-:Y:S01]  /*1820*/  BSSY.RECONVERGENT B0, `(.L_x_25) ;  /* 0x000002f000007945 */ /* 0x000fe20003800200 */
[----:B------:R-:W-:Y:S02]  /*1830*/  ELECT P0, URZ, PT ;  /* 0x0000000000ff782f */ /* 0x000fe40003800000 */
[----:B------:R-:W-:-:S04]  /*1840*/  UISETP.NE.AND UP0, UPT, UR6, 0x4, UPT ;  /* 0x000000040600788c */ /* 0x000fc8000bf05270 */
[----:B------:R-:W-:Y:S02]  /*1850*/  USEL UR9, URZ, 0x1, UP0 ;  /* 0x00000001ff097887 */ /* 0x000fe40008000000 */
[----:B------:R-:W-:-:S04]  /*1860*/  USEL UR6, UR6, URZ, UP0 ;  /* 0x000000ff06067287 */ /* 0x000fc80008000000 */
[----:B------:R-:W-:Y:S01]  /*1870*/  ULEA UR8, UR6, UR4, 0x3 ;  /* 0x0000000406087291 */ /* 0x000fe2000f8e18ff */
[----:B------:R-:W-:-:S04]  /*1880*/  LOP3.LUT R17, R17, UR9, RZ, 0x3c, !PT ;  /* 0x0000000911117c12 */ /* 0x000fc8000f8e3cff */
[----:B-1----:R-:W-:-:S04]  /*1890*/  SHF.L.U32 R2, R17, 0x1f, RZ ;  /* 0x0000001f11027819 */ /* 0x002fc800000006ff */
[----:B------:R1:W1:Y:S01]  /*18a0*/  SYNCS.PHASECHK.TRANS64.TRYWAIT P2, [UR8+0x20], R2 ;  /* 0x00002002ff0075a7 */ /* 0x0002620008041108 */
[----:B------:R-:W-:Y:S05]  /*18b0*/  @!P0 BRA `(.L_x_26) ;  /* 0x0000000000948947 */ /* 0x000fea0003800000 */
[----:B------:R-:W-:Y:S02]  /*18c0*/  ULEA UR40, UR29, UR4, 0xe ;  /* 0x000000041d287291 */ /* 0x000fe4000f8e70ff */
[----:B------:R-:W-:Y:S02]  /*18d0*/  UIADD3 UR54, UP1, UPT, UR22, 0x80, URZ ;  /* 0x0000008016367890 */ /* 0x000fe4000ff3e0ff */
[----:B------:R-:W-:Y:S02]  /*18e0*/  ULEA UR8, UR29, UR4, 0xf ;  /* 0x000000041d087291 */ /* 0x000fe4000f8e78ff */
[----:B------:R-:W-:Y:S02]  /*18f0*/  UIADD3 UR46, UP0, UPT, UR22, 0x180, URZ ;  /* 0x00000180162e7890 */ /* 0x000fe4000ff1e0ff */
[----:B------:R-:W-:Y:S02]  /*1900*/  USHF.L.U32 UR51, UR30, 0x6, URZ ;  /* 0x000000061e337899 */ /* 0x000fe400080006ff */
[----:B------:R-:W-:-:S02]  /*1910*/  UIADD3.X UR55, UPT, UPT, URZ, UR23, URZ, UP1, !UPT ;  /* 0x00000017ff377290 */ /* 0x000fc40008ffe4ff */
[----:B------:R-:W-:Y:S02]  /*1920*/  UIADD3 UR48, UPT, UPT, UR40, 0x8800, URZ ;  /* 0x0000880028307890 */ /* 0x000fe4000fffe0ff */
[----:B------:R-:W-:Y:S02]  /*1930*/  UIADD3 UR40, UPT, UPT, UR40, 0xa800, URZ ;  /* 0x0000a80028287890 */ /* 0x000fe4000fffe0ff */
[----:B------:R-:W-:Y:S02]  /*1940*/  UIADD3.X UR47, UPT, UPT, URZ, UR23, URZ, UP0, !UPT ;  /* 0x00000017ff2f7290 */ /* 0x000fe400087fe4ff */
[----:B------:R-:W-:Y:S02]  /*1950*/  UIADD3 UR32, UPT, UPT, UR8, 0x18800, URZ ;  /* 0x0001880008207890 */ /* 0x000fe4000fffe0ff */
[----:B------:R-:W-:Y:S02]  /*1960*/  UIADD3 UR24, UPT, UPT, UR8, 0x1a800, URZ ;  /* 0x0001a80008187890 */ /* 0x000fe4000fffe0ff */
[----:B------:R-:W-:-:S02]  /*1970*/  UIADD3 UR16, UPT, UPT, UR8, 0x1c800, URZ ;  /* 0x0001c80008107890 */ /* 0x000fc4000fffe0ff */
[----:B------:R-:W-:Y:S01]  /*1980*/  UIADD3 UR8, UPT, UPT, UR8, 0x1e800, URZ ;  /* 0x0001e80008087890 */ /* 0x000fe2000fffe0ff */
[----:B------:R-:W-:Y:S01]  /*1990*/  UMOV UR38, 0x0 ;  /* 0x0000000000267882 */ /* 0x000fe20000000000 */
[----:B------:R-:W-:Y:S01]  /*19a0*/  UMOV UR39, 0x10000000 ;  /* 0x1000000000277882 */ /* 0x000fe20000000000 */
[----:B------:R-:W-:Y:S01]  /*19b0*/  UMOV UR41, UR49 ;  /* 0x0000003100297c82 */ /* 0x000fe20008000000 */
[----:B------:R-:W-:Y:S01]  /*19c0*/  UMOV UR44, UR52 ;  /* 0x00000034002c7c82 */ /* 0x000fe20008000000 */
[----:B------:R-:W-:Y:S01]  /*19d0*/  UMOV UR43, UR51 ;  /* 0x00000033002b7c82 */ /* 0x000fe20008000000 */
[----:B------:R-:W-:Y:S01]  /*19e0*/  UMOV UR33, UR49 ;  /* 0x0000003100217c82 */ /* 0x000fe20008000000 */
[----:B------:R-:W-:Y:S01]  /*19f0*/  UMOV UR36, UR52 ;  /* 0x0000003400247c82 */ /* 0x000fe20008000000 */
[----:B------:R-:W-:Y:S01]  /*1a00*/  UMOV UR35, UR51 ;  /* 0x0000003300237c82 */ /* 0x000fe20008000000 */
[----:B------:R1:W-:Y:S01]  /*1a10*/  UTMALDG.3D [UR48], [UR54], desc[UR38] ;  /* 0x00002630360075b4 */ /* 0x0003e20008011000 */
[----:B------:R-:W-:Y:S01]  /*1a20*/  UMOV UR25, UR49 ;  /* 0x0000003100197c82 */ /* 0x000fe20008000000 */
        /* <DEDUP_REMOVED lines=9> */
[----:B------:R1:W-:Y:S01]  /*1ac0*/  UTMALDG.3D [UR32], [UR46], desc[UR38] ;  /* 0x000026202e0075b4 */ /* 0x0003e20008011000 */
[----:B------:R1:W-:Y:S01]  /*1ad0*/  UTMALDG.3D [UR24], [UR46], desc[UR38] ;  /* 0x000026182e0075b4 */ /* 0x0003e20008011000 */
[----:B------:R1:W-:Y:S01]  /*1ae0*/  UTMALDG.3D [UR16], [UR46], desc[UR38] ;  /* 0x000026102e0075b4 */ /* 0x0003e20008011000 */
[----:B------:R1:W-:Y:S01]  /*1af0*/  UTMALDG.3D [UR8], [UR46], desc[UR38] ;  /* 0x000026082e0075b4 */ /* 0x0003e20008011000 */
[----:B------:R-:W-:Y:S01]  /*1b00*/  NOP ;  /* 0x0000000000007918 */ /* 0x000fe20000000000 */
.L_x_26:
[----:B-1----:R-:W-:Y:S05]  /*1b10*/  BSYNC.RECONVERGENT B0 ;  /* 0x0000000000007941 */ /* 0x002fea0003800200 */
.L_x_25:
[----:B------:R-:W-:Y:S01]  /*1b20*/  UIADD3 UR30, UPT, UPT, UR30, 0x1, URZ ;  /* 0x000000011e1e7890 */ /* 0x000fe2000fffe0ff */
[----:B------:R-:W-:Y:S01]  /*1b30*/  UMOV UR29, UR6 ;  /* 0x00000006001d7c82 */ /* 0x000fe20008000000 */
[----:B------:R-:W-:Y:S02]  /*1b40*/  UMOV UR21, UR5 ;  /* 0x0000000500157c82 */ /* 0x000fe40008000000 */
[----:B------:R-:W-:-:S09]  /*1b50*/  UISETP.NE.AND UP0, UPT, UR30, UR5, UPT ;  /* 0x000000051e00728c */ /* 0x000fd2000bf05270 */
[----:B------:R-:W-:Y:S05]  /*1b60*/  BRA.U UP0, `(.L_x_27) ;  /* 0xfffffff900fc7547 */ /* 0x000fea000b83ffff */
.L_x_20:
[----:B------:R-:W-:Y:S01]  /*1b70*/  ULEA UR8, UR6, UR4, 0x3 ;  /* 0x0000000406087291 */ /* 0x000fe2000f8e18ff */
[----:B-1----:R-:W-:Y:S01]  /*1b80*/  SHF.L.U32 R2, R17, 0x1f, RZ ;  /* 0x0000001f11027819 */ /* 0x002fe200000006ff */
[----:B------:R-:W-:Y:S01]  /*1b90*/  @!P1 SYNCS.ARRIVE.TRANS64.A1T0 RZ, [UR4+0x88], RZ ;  /* 0x000088ffffff99a7 */ /* 0x000fe20008100004 */
[----:B------:R-:W-:-:S06]  /*1ba0*/  UISETP.GT.AND UP0, UPT, UR15, UR14, UPT ;  /* 0x0000000e0f00728c */ /* 0x000fcc000bf04270 */
[----:B------:R1:W1:Y:S03]  /*1bb0*/  SYNCS.PHASECHK.TRANS64.TRYWAIT P1, [UR8+0x20], R2 ;  /* 0x00002002ff0075a7 */ /* 0x0002660008021108 */
[----:B------:R-:W-:Y:S05]  /*1bc0*/  BRA.U !UP0, `(.L_x_28) ;  /* 0x0000000508187547 */ /* 0x000fea000b800000 */
[----:B------:R-:W-:Y:S02]  /*1bd0*/  UIADD3 UR29, UPT, UPT, UR7, UR21, URZ ;  /* 0x00000015071d7290 */ /* 0x000fe4000fffe0ff */
[----:B------:R-:W-:Y:S02]  /*1be0*/  UIADD3 UR42, UPT, UPT, UR50, 0x20, URZ ;  /* 0x00000020322a7890 */ /* 0x000fe4000fffe0ff */
[----:B------:R-:W-:Y:S02]  /*1bf0*/  UIADD3 UR26, UPT, UPT, UR34, 0x20, URZ ;  /* 0x00000020221a7890 */ /* 0x000fe4000fffe0ff */
[----:B------:R-:W-:Y:S02]  /*1c00*/  UIADD3 UR18, UPT, UPT, UR34, 0x40, URZ ;  /* 0x0000004022127890 */ /* 0x000fe4000fffe0ff */
[----:B------:R-:W-:Y:S01]  /*1c10*/  UIADD3 UR10, UPT, UPT, UR34, 0x60, URZ ;  /* 0x00000060220a7890 */ /* 0x000fe2000fffe0ff */
[----:B------:R-:W-:-:S11]  /*1c20*/  UMOV UR30, UR6 ;  /* 0x00000006001e7c82 */ /* 0x000fd60008000000 */
.L_x_35:
[----:B------:R-:W-:Y:S01]  /*1c30*/  ULEA UR49, UR30, UR4, 0x3 ;  /* 0x000000041e317291 */ /* 0x000fe2000f8e18ff */
[----:B--2---:R-:W-:Y:S01]  /*1c40*/  @!P5 MOV R3, 0xc000 ;  /* 0x0000c0000003d802 */ /* 0x004fe20000000f00 */
[----:B-1----:R-:W-:Y:S10]  /*1c50*/  @P1 BRA `(.L_x_29) ;  /* 0x00000000000c1947 */ /* 0x002ff40003800000 */
[----:B------:R-:W-:-:S04]  /*1c60*/  SHF.L.U32 R4, R17, 0x1f, RZ ;  /* 0x0000001f11047819 */ /* 0x000fc800000006ff */
[----:B------:R-:W1:Y:S02]  /*1c70*/  SYNCS.PHASECHK.TRANS64.TRYWAIT P0, [UR49+0x20], R4 ;  /* 0x00002004ff0075a7 */ /* 0x000e640008001131 */
[----:B-1----:R-:W-:Y:S05]  /*1c80*/  @!P0 BRA `(.L_x_30) ;  /* 0x0000006000f48947 */ /* 0x002fea0003800000 */
.L_x_29:
[----:B------:R2:W-:Y:S01]  /*1c90*/  @!P5 SYNCS.ARRIVE.TRANS64 RZ, [UR49], R3 ;  /* 0x00000003ffffd9a7 */ /* 0x0005e20008000031 */
[----:B------:R-:W-:Y:S04]  /*1ca0*/  BSSY.RECONVERGENT B0, `(.L_x_31) ;  /* 0x0000003000007945 */ /* 0x000fe80003800200 */
[----:B------:R-:W-:Y:S05]  /*1cb0*/  @P4 BRA `(.L_x_32) ;  /* 0x0000000000044947 */ /* 0x000fea0003800000 */
[----:B------:R-:W-:Y:S05]  /*1cc0*/  BPT.TRAP 0x1 ;  /* 0x000000040000795c */ /* 0x000fea0000300000 */
.L_x_32:
[----:B------:R-:W-:Y:S05]  /*1cd0*/  BSYNC.RECONVERGENT B0 ;  /* 0x0000000000007941 */ /* 0x000fea0003800200 */
.L_x_31:
        /* <DEDUP_REMOVED lines=48> */
.L_x_34:
[----:B-1----:R-:W-:Y:S05]  /*1fe0*/  BSYNC.RECONVERGENT B0 ;  /* 0x0000000000007941 */ /* 0x002fea0003800200 */
.L_x_33:
[----:B------:R-:W-:Y:S01]  /*1ff0*/  UIADD3 UR21, UPT, UPT, UR21, 0x1, URZ ;  /* 0x0000000115157890 */ /* 0x000fe2000fffe0ff */
[----:B------:R-:W-:-:S03]  /*2000*/  UMOV UR30, UR6 ;  /* 0x00000006001e7c82 */ /* 0x000fc60008000000 */
[----:B------:R-:W-:-:S09]  /*2010*/  UISETP.NE.AND UP0, UPT, UR21, UR29, UPT ;  /* 0x0000001d1500728c */ /* 0x000fd2000bf05270 */
[----:B------:R-:W-:Y:S05]  /*2020*/  BRA.U UP0, `(.L_x_35) ;  /* 0xfffffffd00007547 */ /* 0x000fea000b83ffff */
.L_x_28:
[C---:B-1----:R-:W-:Y:S01]  /*2030*/  LEA R2, R16.reuse, UR4, 0x3 ;  /* 0x0000000410027c11 */ /* 0x042fe2000f8e18ff */
[----:B------:R-:W-:Y:S01]  /*2040*/  NOP ;  /* 0x0000000000007918 */ /* 0x000fe20000000000 */
[----:B--2---:R-:W-:Y:S02]  /*2050*/  SHF.L.U32 R3, R13, 0x1f, RZ ;  /* 0x0000001f0d037819 */ /* 0x004fe400000006ff */
[----:B------:R-:W-:Y:S02]  /*2060*/  LEA R4, R16, UR4, 0x4 ;  /* 0x0000000410047c11 */ /* 0x000fe4000f8e20ff */
[----:B------:R-:W1:Y:S02]  /*2070*/  SYNCS.PHASECHK.TRANS64.TRYWAIT P0, [R2+URZ+0x90], R3 ;  /* 0x00009003020075a7 */ /* 0x000e6400080011ff */
[----:B-1----:R-:W-:Y:S05]  /*2080*/  @!P0 BRA `(.L_x_36) ;  /* 0x00000060000c8947 */ /* 0x002fea0003800000 */
.L_x_138:
[----:B------:R-:W2:Y:S01]  /*2090*/  LDS.128 R4, [R4+0x120] ;  /* 0x0001200004047984 */ /* 0x000ea20000000c00 */
[----:B---3--:R-:W-:Y:S01]  /*20a0*/  ISETP.GE.AND P0, PT, R26, 0x1, PT ;  /* 0x000000011a00780c */ /* 0x008fe20003f06270 */
[----:B-1----:R-:W-:Y:S01]  /*20b0*/  VIADD R2, R2, 0xa0 ;  /* 0x000000a002027836 */ /* 0x002fe20000000000 */
[----:B------:R-:W-:Y:S01]  /*20c0*/  @!PT LDS RZ, [RZ] ;  /* 0x00000000fffff984 */ /* 0x000fe20000000800 */
[----:B------:R-:W-:Y:S01]  /*20d0*/  @!PT LDS RZ, [RZ] ;  /* 0x00000000fffff984 */ /* 0x000fe20000000800 */
[----:B------:R-:W-:Y:S01]  /*20e0*/  @!PT LDS RZ, [RZ] ;  /* 0x00000000fffff984 */ /* 0x000fe20000000800 */
[----:B------:R-:W-:Y:S01]  /*20f0*/  @!PT LDS RZ, [RZ] ;  /* 0x00000000fffff984 */ /* 0x000fe20000000800 */
[----:B------:R1:W-:Y:S06]  /*2100*/  MEMBAR.ALL.CTA ;  /* 0x0000000000007992 */ /* 0x0003ec0000008000 */
[----:B-1----:R-:W1:Y:S01]  /*2110*/  FENCE.VIEW.ASYNC.S ;  /* 0x00000000000073c6 */ /* 0x002e620000000000 */
[----:B------:R-:W-:-:S04]  /*2120*/  PRMT R2, RZ, 0x654, R2 ;  /* 0x00000654ff027816 */ /* 0x000fc80000000002 */
[----:B-1----:R1:W-:Y:S01]  /*2130*/  SYNCS.ARRIVE.TRANS64.RED.A1T0 RZ, [R2+URZ], RZ ;  /* 0x000000ff02ff79a7 */ /* 0x0023e200081004ff */
[----:B--2---:R-:W-:-:S13]  /*2140*/  LOP3.LUT P2, RZ, R6, 0x1, RZ, 0xc0, !PT ;  /* 0x0000000106ff7812 */ /* 0x004fda000784c0ff */
[----:B------:R-:W-:Y:S01]  /*2150*/  @P2 SHF.R.U32.HI R3, RZ, 0x10, R5 ;  /* 0x00000010ff032819 */ /* 0x000fe20000011605 */
[----:B------:R-:W-:Y:S01]  /*2160*/  VOTEU.ANY UP0, P2 ;  /* 0x0000000000ff7886 */ /* 0x000fe20001000100 */
[----:B------:R-:W-:Y:S02]  /*2170*/  @P2 MOV R10, R4 ;  /* 0x00000004000a2202 */ /* 0x000fe40000000f00 */
[----:B------:R-:W-:Y:S02]  /*2180*/  @P2 R2UR.BROADCAST UR8, R3 ;  /* 0x00000000030822ca */ /* 0x000fe400008e0000 */
[----:B------:R-:W-:-:S11]  /*2190*/  @P2 LOP3.LUT R9, R5, 0xffff, RZ, 0xc0, !PT ;  /* 0x0000ffff05092812 */ /* 0x000fd600078ec0ff */
[----:B------:R-:W-:Y:S01]  /*21a0*/  @UP0 UMOV UR52, UR8 ;  /* 0x0000000800340c82 */ /* 0x000fe20008000000 */
[----:B-1----:R-:W-:Y:S05]  /*21b0*/  @!P0 BRA `(.L_x_37) ;  /* 0x0000000000b88947 */ /* 0x002fea0003800000 */
[----:B------:R-:W4:Y:S01]  /*21c0*/  LDC.64 R4, c[0x0][0xb18] ;  /* 0x0002c600ff047b82 */ /* 0x000f220000000a00 */
[----:B------:R-:W-:-:S07]  /*21d0*/  ISETP.NE.AND P3, PT, R26, 0x1, PT ;  /* 0x000000011a00780c */ /* 0x000fce0003f65270 */
[----:B------:R-:W1:Y:S08]  /*21e0*/  LDC.64 R6, c[0x0][0xb10] ;  /* 0x0002c400ff067b82 */ /* 0x000e700000000a00 */
[----:B------:R-:W2:Y:S08]  /*21f0*/  LDC R14, c[0x0][0xb20] ;  /* 0x0002c800ff0e7b82 */ /* 0x000eb00000000800 */
[----:B------:R-:W3:Y:S01]  /*2200*/  LDC R15, c[0x0][0xb0c] ;  /* 0x0002c300ff0f7b82 */ /* 0x000ee20000000800 */
[----:B----4-:R-:W-:Y:S01]  /*2210*/  IMAD.HI.U32 R19, R0, R5, RZ ;  /* 0x0000000500137227 */ /* 0x010fe200078e00ff */
[----:B------:R-:W-:-:S03]  /*2220*/  ISETP.NE.AND P0, PT, R4, 0x1, PT ;  /* 0x000000010400780c */ /* 0x000fc60003f05270 */
[----:B------:R-:W-:-:S03]  /*2230*/  IMAD.HI.U32 R5, R9, R5, RZ ;  /* 0x0000000509057227 */ /* 0x000fc600078e00ff */
[----:B------:R-:W4:Y:S01]  /*2240*/  LDC.64 R2, c[0x0][0xb28] ;  /* 0x0002ca00ff027b82 */ /* 0x000f220000000a00 */
[----:B-1----:R-:W-:-:S04]  /*2250*/  IMAD.HI.U32 R20, R8, R6, RZ ;  /* 0x0000000608147227 */ /* 0x002fc800078e00ff */
[----:B------:R-:W-:Y:S01]  /*2260*/  IMAD.HI.U32 R21, R10, R6, RZ ;  /* 0x000000060a157227 */ /* 0x000fe200078e00ff */
[----:B------:R-:W-:Y:S02]  /*2270*/  SHF.R.U32.HI R20, RZ, R7, R20 ;  /* 0x00000007ff147219 */ /* 0x000fe40000011614 */
[-C--:B--2---:R-:W-:Y:S02]  /*2280*/  SHF.R.U32.HI R19, RZ, R14.reuse, R19 ;  /* 0x0000000eff137219 */ /* 0x084fe40000011613 */
[----:B------:R-:W-:Y:S02]  /*2290*/  SHF.R.U32.HI R5, RZ, R14, R5 ;  /* 0x0000000eff057219 */ /* 0x000fe40000011605 */
[----:B------:R-:W-:Y:S02]  /*22a0*/  SEL R19, R0, R19, !P0 ;  /* 0x0000001300137207 */ /* 0x000fe40004000000 */
[----:B------:R-:W-:Y:S02]  /*22b0*/  SHF.R.U32.HI R21, RZ, R7, R21 ;  /* 0x00000007ff157219 */ /* 0x000fe40000011615 */
[----:B---3--:R-:W-:-:S02]  /*22c0*/  ISETP.NE.AND P1, PT, R15, 0x1, PT ;  /* 0x000000010f00780c */ /* 0x008fc40003f25270 */
[----:B------:R-:W-:Y:S02]  /*22d0*/  SEL R5, R9, R5, !P0 ;  /* 0x0000000509057207 */ /* 0x000fe40004000000 */
[----:B------:R-:W-:Y:S02]  /*22e0*/  SEL R20, R8, R20, !P1 ;  /* 0x0000001408147207 */ /* 0x000fe40004800000 */
[----:B------:R-:W-:Y:S01]  /*22f0*/  SEL R21, R10, R21, !P1 ;  /* 0x000000150a157207 */ /* 0x000fe20004800000 */
[----:B----4-:R-:W-:-:S04]  /*2300*/  IMAD.HI.U32 R18, R19, R2, RZ ;  /* 0x0000000213127227 */ /* 0x010fc800078e00ff */
        /* <DEDUP_REMOVED lines=10> */
[----:B------:R-:W-:-:S04]  /*23b0*/  @!P0 IMAD.HI.U32 R7, R21, R2, RZ ;  /* 0x0000000215078227 */ /* 0x000fc800078e00ff */
[----:B------:R-:W-:Y:S01]  /*23c0*/  IMAD.MOV R2, RZ, RZ, -R6 ;  /* 0x000000ffff027224 */ /* 0x000fe200078e0a06 */
[----:B------:R-:W-:Y:S02]  /*23d0*/  @!P0 SHF.R.U32.HI R3, RZ, R3, R7 ;  /* 0x00000003ff038219 */ /* 0x000fe40000011607 */
[----:B------:R-:W-:Y:S01]  /*23e0*/  IADD3 R7, PT, PT, -R5, RZ, RZ ;  /* 0x000000ff05077210 */ /* 0x000fe20007ffe1ff */
[----:B------:R-:W-:Y:S01]  /*23f0*/  IMAD R2, R26, R2, R5 ;  /* 0x000000021a027224 */ /* 0x000fe200078e0205 */
        /* <DEDUP_REMOVED lines=10> */
.L_x_37:
[----:B------:R-:W1:Y:S02]  /*24a0*/  LDCU UR8, c[0x0][0xb30] ;  /* 0x00016600ff0877ac */ /* 0x000e640008000800 */
[----:B-1----:R-:W-:-:S09]  /*24b0*/  UISETP.NE.AND UP0, UPT, UR8, 0x1, UPT ;  /* 0x000000010800788c */ /* 0x002fd2000bf05270 */
[----:B------:R-:W-:Y:S05]  /*24c0*/  BRA.U UP0, `(.L_x_38) ;  /* 0x0000000100407547 */ /* 0x000fea000b800000 */
[----:B------:R-:W1:Y:S08]  /*24d0*/  LDC.64 R4, c[0x0][0xb10] ;  /* 0x0002c400ff047b82 */ /* 0x000e700000000a00 */
[----:B------:R-:W2:Y:S08]  /*24e0*/  LDC.64 R2, c[0x0][0xb18] ;  /* 0x0002c600ff027b82 */ /* 0x000eb00000000a00 */
[----:B------:R-:W3:Y:S08]  /*24f0*/  LDC R6, c[0x0][0xb20] ;  /* 0x0002c800ff067b82 */ /* 0x000ef00000000800 */
[----:B------:R-:W4:Y:S01]  /*2500*/  LDC R7, c[0x0][0xb0c] ;  /* 0x0002c300ff077b82 */ /* 0x000f220000000800 */
[----:B-1----:R-:W-:-:S05]  /*2510*/  IMAD.HI.U32 R4, R10, R4, RZ ;  /* 0x000000040a047227 */ /* 0x002fca00078e00ff */
[----:B------:R-:W-:Y:S01]  /*2520*/  SHF.R.U32.HI R4, RZ, R5, R4 ;  /* 0x00000005ff047219 */ /* 0x000fe20000011604 */
[----:B--2---:R-:W-:Y:S01]  /*2530*/  IMAD.HI.U32 R3, R9, R3, RZ ;  /* 0x0000000309037227 */ /* 0x004fe200078e00ff */
[----:B------:R-:W-:-:S04]  /*2540*/  ISETP.NE.AND P0, PT, R2, 0x1, PT ;  /* 0x000000010200780c */ /* 0x000fc80003f05270 */
[----:B---3--:R-:W-:-:S04]  /*2550*/  SHF.R.U32.HI R3, RZ, R6, R3 ;  /* 0x00000006ff037219 */ /* 0x008fc80000011603 */
[----:B------:R-:W-:Y:S02]  /*2560*/  SEL R3, R9, R3, !P0 ;  /* 0x0000000309037207 */ /* 0x000fe40004000000 */
[----:B----4-:R-:W-:-:S04]  /*2570*/  ISETP.NE.AND P1, PT, R7, 0x1, PT ;  /* 0x000000010700780c */ /* 0x010fc80003f25270 */
[----:B------:R-:W-:-:S05]  /*2580*/  SEL R4, R10, R4, !P1 ;  /* 0x000000040a047207 */ /* 0x000fca0004800000 */
[----:B------:R-:W-:Y:S02]  /*2590*/  IMAD.IADD R5, R3, 0x1, -R4 ;  /* 0x0000000103057824 */ /* 0x000fe400078e0a04 */
[----:B------:R-:W-:Y:S02]  /*25a0*/  IMAD.IADD R3, R4, 0x1, -R3 ;  /* 0x0000000104037824 */ /* 0x000fe400078e0a03 */
[----:B------:R-:W-:Y:S02]  /*25b0*/  IMAD R10, R5, R7, R10 ;  /* 0x00000007050a7224 */ /* 0x000fe400078e020a */
[----:B------:R-:W-:-:S07]  /*25c0*/  IMAD R9, R3, R2, R9 ;  /* 0x0000000203097224 */ /* 0x000fce00078e0209 */
.L_x_38:
[----:B------:R-:W-:Y:S01]  /*25d0*/  VIADD R16, R16, 0x1 ;  /* 0x0000000110107836 */ /* 0x000fe20000000000 */
[----:B------:R-:W-:Y:S01]  /*25e0*/  PLOP3.LUT P1, PT, PT, PT, PT, 0x80, 0x8 ;  /* 0x000000000008781c */ /* 0x000fe20003f2f070 */
[----:B------:R-:W-:Y:S02]  /*25f0*/  IMAD.IADD R15, R10, 0x1, R63 ;  /* 0x000000010a0f7824 */ /* 0x000fe400078e023f */
[----:B------:R-:W-:Y:S01]  /*2600*/  IMAD.IADD R14, R9, 0x1, R62 ;  /* 0x00000001090e7824 */ /* 0x000fe200078e023e */
[----:B------:R-:W-:-:S04]  /*2610*/  ISETP.NE.AND P0, PT, R16, 0x2, PT ;  /* 0x000000021000780c */ /* 0x000fc80003f05270 */
[----:B------:R-:W-:Y:S02]  /*2620*/  SEL R2, RZ, 0x1, P0 ;  /* 0x00000001ff027807 */ /* 0x000fe40000000000 */
[----:B------:R-:W-:Y:S02]  /*2630*/  SEL R16, R16, RZ, P0 ;  /* 0x000000ff10107207 */ /* 0x000fe40000000000 */
[----:B------:R-:W-:Y:S01]  /*2640*/  LOP3.LUT R13, R13, R2, RZ, 0x3c, !PT ;  /* 0x000000020d0d7212 */ /* 0x000fe200078e3cff */
[----:B------:R-:W-:Y:S06]  /*2650*/  @P2 BRA `(.L_x_39) ;  /* 0xffffffec00b82947 */ /* 0x000fec000383ffff */
[----:B------:R-:W-:Y:S01]  /*2660*/  UIADD3 UR4, UPT, UPT, UR4, 0x20, URZ ;  /* 0x0000002004047890 */ /* 0x000fe2000fffe0ff */
[----:B------:R-:W-:-:S03]  /*2670*/  SHF.L.U32 R2, R17, 0x1f, RZ ;  /* 0x0000001f11027819 */ /* 0x000fc600000006ff */
[----:B------:R-:W-:-:S09]  /*2680*/  ULEA UR5, UR6, UR4, 0x3 ;  /* 0x0000000406057291 */ /* 0x000fd2000f8e18ff */
[----:B------:R-:W1:Y:S02]  /*2690*/  SYNCS.PHASECHK.TRANS64.TRYWAIT P0, [UR5], R2 ;  /* 0x00000002ff0075a7 */ /* 0x000e640008001105 */
[----:B-1----:R-:W-:Y:S05]  /*26a0*/  @!P0 BRA `(.L_x_40) ;  /* 0x0000005800988947 */ /* 0x002fea0003800000 */
.L_x_140:
[----:B------:R-:W-:-:S04]  /*26b0*/  UIADD3 UR6, UPT, UPT, UR6, 0x1, URZ ;  /* 0x0000000106067890 */ /* 0x000fc8000fffe0ff */
[----:B------:R-:W-:-:S04]  /*26c0*/  UISETP.NE.AND UP0, UPT, UR6, 0x4, UPT ;  /* 0x000000040600788c */ /* 0x000fc8000bf05270 */
[----:B------:R-:W-:Y:S02]  /*26d0*/  USEL UR7, URZ, 0x1, UP0 ;  /* 0x00000001ff077887 */ /* 0x000fe40008000000 */
[----:B------:R-:W-:-:S04]  /*26e0*/  USEL UR6, UR6, URZ, UP0 ;  /* 0x000000ff06067287 */ /* 0x000fc80008000000 */
[----:B------:R-:W-:Y:S01]  /*26f0*/  ULEA UR5, UR6, UR4, 0x3 ;  /* 0x0000000406057291 */ /* 0x000fe2000f8e18ff */
[----:B-1----:R-:W-:-:S04]  /*2700*/  LOP3.LUT R2, R17, UR7, RZ, 0x3c, !PT ;  /* 0x0000000711027c12 */ /* 0x002fc8000f8e3cff */
[----:B------:R-:W-:-:S04]  /*2710*/  SHF.L.U32 R3, R2, 0x1f, RZ ;  /* 0x0000001f02037819 */ /* 0x000fc800000006ff */
[----:B------:R-:W1:Y:S02]  /*2720*/  SYNCS.PHASECHK.TRANS64.TRYWAIT P0, [UR5], R3 ;  /* 0x00000003ff0075a7 */ /* 0x000e640008001105 */
[----:B-1----:R-:W-:Y:S05]  /*2730*/  @!P0 BRA `(.L_x_41) ;  /* 0x00000058008c8947 */ /* 0x002fea0003800000 */
.L_x_142:
[----:B------:R-:W-:-:S04]  /*2740*/  UIADD3 UR6, UPT, UPT, UR6, 0x1, URZ ;  /* 0x0000000106067890 */ /* 0x000fc8000fffe0ff */
[----:B------:R-:W-:-:S04]  /*2750*/  UISETP.NE.AND UP0, UPT, UR6, 0x4, UPT ;  /* 0x000000040600788c */ /* 0x000fc8000bf05270 */
[----:B------:R-:W-:Y:S02]  /*2760*/  USEL UR7, URZ, 0x1, UP0 ;  /* 0x00000001ff077887 */ /* 0x000fe40008000000 */
[----:B------:R-:W-:-:S04]  /*2770*/  USEL UR6, UR6, URZ, UP0 ;  /* 0x000000ff06067287 */ /* 0x000fc80008000000 */
[----:B------:R-:W-:Y:S01]  /*2780*/  ULEA UR5, UR6, UR4, 0x3 ;  /* 0x0000000406057291 */ /* 0x000fe2000f8e18ff */
[----:B------:R-:W-:-:S04]  /*2790*/  LOP3.LUT R2, R2, UR7, RZ, 0x3c, !PT ;  /* 0x0000000702027c12 */ /* 0x000fc8000f8e3cff */
[----:B-1----:R-:W-:-:S04]  /*27a0*/  SHF.L.U32 R3, R2, 0x1f, RZ ;  /* 0x0000001f02037819 */ /* 0x002fc800000006ff */
[----:B------:R-:W1:Y:S02]  /*27b0*/  SYNCS.PHASECHK.TRANS64.TRYWAIT P0, [UR5], R3 ;  /* 0x00000003ff0075a7 */ /* 0x000e640008001105 */
[----:B-1----:R-:W-:Y:S05]  /*27c0*/  @!P0 BRA `(.L_x_42) ;  /* 0x0000005800808947 */ /* 0x002fea0003800000 */
.L_x_144:
[----:B------:R-:W-:-:S04]  /*27d0*/  UIADD3 UR6, UPT, UPT, UR6, 0x1, URZ ;  /* 0x0000000106067890 */ /* 0x000fc8000fffe0ff */
[----:B------:R-:W-:-:S04]  /*27e0*/  UISETP.NE.AND UP0, UPT, UR6, 0x4, UPT ;  /* 0x000000040600788c */ /* 0x000fc8000bf05270 */
[----:B------:R-:W-:Y:S02]  /*27f0*/  USEL UR5, URZ, 0x1, UP0 ;  /* 0x00000001ff057887 */ /* 0x000fe40008000000 */
[----:B------:R-:W-:-:S04]  /*2800*/  USEL UR6, UR6, URZ, UP0 ;  /* 0x000000ff06067287 */ /* 0x000fc80008000000 */
[----:B------:R-:W-:Y:S01]  /*2810*/  ULEA UR6, UR6, UR4, 0x3 ;  /* 0x0000000406067291 */ /* 0x000fe2000f8e18ff */
[----:B------:R-:W-:-:S04]  /*2820*/  LOP3.LUT R2, R2, UR5, RZ, 0x3c, !PT ;  /* 0x0000000502027c12 */ /* 0x000fc8000f8e3cff */
[----:B------:R-:W-:Y:S01]  /*2830*/  SHF.L.U32 R2, R2, 0x1f, RZ ;  /* 0x0000001f02027819 */ /* 0x000fe200000006ff */
[----:B-1--4-:R-:W-:-:S07]  /*2840*/  IMAD.U32 R0, RZ, RZ, UR6 ;  /* 0x00000006ff007e24 */ /* 0x012fce000f8e00ff */
.L_x_43:
[----:B-1----:R1:W2:Y:S02]  /*2850*/  SYNCS.PHASECHK.TRANS64.TRYWAIT P0, [R0+URZ], R2 ;  /* 0x00000002000075a7 */ /* 0x0022a400080011ff */
[----:B--2---:R-:W-:Y:S05]  /*2860*/  @!P0 NANOSLEEP.SYNCS 0x989680 ;  /* 0x009896800000895d */ /* 0x004fea0003900000 */
[----:B------:R-:W2:Y:S02]  /*2870*/  @!P0 SYNCS.PHASECHK.TRANS64 P0, [R0+URZ], R2 ;  /* 0x00000002000085a7 */ /* 0x000ea400080010ff */
[----:B--2---:R-:W-:Y:S05]  /*2880*/  @P0 EXIT ;  /* 0x000000000000094d */ /* 0x004fea0003800000 */
[----:B------:R-:W-:Y:S05]  /*2890*/  BRA `(.L_x_43) ;  /* 0xfffffffc00ec7947 */ /* 0x000fea000383ffff */
.L_x_17:
[----:B------:R-:W-:-:S04]  /*28a0*/  UISETP.NE.AND UP1, UPT, UR37, URZ, UPT ;  /* 0x000000ff2500728c */ /* 0x000fc8000bf25270 */
[----:B------:R-:W-:-:S09]  /*28b0*/  UISETP.NE.OR UP1, UPT, UR8, 0x1, UP1 ;  /* 0x000000010800788c */ /* 0x000fd20008f25670 */
[----:B------:R-:W-:Y:S05]  /*28c0*/  BRA.U UP1, `(.L_x_44) ;  /* 0x0000000501487547 */ /* 0x000fea000b800000 */
[----:B------:R-:W-:Y:S01]  /*28d0*/  ISETP.NE.AND P2, PT, R2, RZ, PT ;  /* 0x000000ff0200720c */ /* 0x000fe20003f45270 */
[----:B------:R-:W-:Y:S01]  /*28e0*/  IMAD.MOV.U32 R12, RZ, RZ, 0x1 ;  /* 0x00000001ff0c7424 */ /* 0x000fe200078e00ff */
[----:B------:R-:W-:Y:S02]  /*28f0*/  CS2R R10, SRZ ;  /* 0x00000000000a7805 */ /* 0x000fe4000001ff00 */
[----:B------:R-:W-:Y:S01]  /*2900*/  CS2R R8, SRZ ;  /* 0x0000000000087805 */ /* 0x000fe2000001ff00 */
[----:B------:R-:W-:Y:S01]  /*2910*/  UMOV UR4, 0x400 ;  /* 0x0000040000047882 */ /* 0x000fe20000000000 */
[----:B------:R-:W-:Y:S01]  /*2920*/  UMOV UR6, URZ ;  /* 0x000000ff00067c82 */ /* 0x000fe20008000000 */
[----:B------:R-:W-:-:S12]  /*2930*/  ULEA UR37, UR37, UR4, 0x18 ;  /* 0x0000000425257291 */ /* 0x000fd8000f8ec0ff */
.L_x_48:
[----:B------:R-:W-:Y:S02]  /*2940*/  LEA R0, R8, UR37, 0x3 ;  /* 0x0000002508007c11 */ /* 0x000fe4000f8e18ff */
[----:B------:R-:W-:-:S03]  /*2950*/  SHF.L.U32 R4, R9, 0x1f, RZ ;  /* 0x0000001f09047819 */ /* 0x000fc600000006ff */
[----:B------:R-:W-:Y:S01]  /*2960*/  VIADD R5, R0, 0x100 ;  /* 0x0000010000057836 */ /* 0x000fe20000000000 */
[----:B------:R-:W1:Y:S02]  /*2970*/  SYNCS.PHASECHK.TRANS64.TRYWAIT P0, [R0+URZ+0xf0], R4 ;  /* 0x0000f004000075a7 */ /* 0x000e6400080011ff */
[----:B-1----:R-:W-:Y:S05]  /*2980*/  @!P0 BRA `(.L_x_45) ;  /* 0x0000005800288947 */ /* 0x002fea0003800000 */
.L_x_145:
[----:B------:R-:W-:Y:S01]  /*2990*/  ULEA UR5, UR6, UR37, 0x3 ;  /* 0x0000002506057291 */ /* 0x000fe2000f8e18ff */
[----:B-1----:R-:W-:Y:S01]  /*29a0*/  PRMT R0, RZ, 0x654, R5 ;  /* 0x00000654ff007816 */ /* 0x002fe20000000005 */
[----:B------:R-:W-:Y:S01]  /*29b0*/  @!P2 IMAD.MOV.U32 R4, RZ, RZ, 0x10 ;  /* 0x00000010ff04a424 */ /* 0x000fe200078e00ff */
[----:B------:R-:W-:Y:S01]  /*29c0*/  SHF.L.U32 R5, R12, 0x1f, RZ ;  /* 0x0000001f0c057819 */ /* 0x000fe200000006ff */
[----:B------:R-:W-:Y:S01]  /*29d0*/  UIADD3 UR4, UPT, UPT, UR5, 0x90, URZ ;  /* 0x0000009005047890 */ /* 0x000fe2000fffe0ff */
[----:B------:R1:W-:Y:S05]  /*29e0*/  SYNCS.ARRIVE.TRANS64.RED.A1T0 RZ, [R0+URZ], RZ ;  /* 0x000000ff00ff79a7 */ /* 0x0003ea00081004ff */
[----:B------:R-:W-:Y:S01]  /*29f0*/  IMAD.U32 R6, RZ, RZ, UR4 ;  /* 0x00000004ff067e24 */ /* 0x000fe2000f8e00ff */
[----:B------:R-:W2:Y:S04]  /*2a00*/  SYNCS.PHASECHK.TRANS64.TRYWAIT P0, [UR5+0xa0], R5 ;  /* 0x0000a005ff0075a7 */ /* 0x000ea80008001105 */
[----:B------:R-:W-:Y:S01]  /*2a10*/  PRMT R6, R2, 0x654, R6 ;  /* 0x0000065402067816 */ /* 0x000fe20000000006 */
[----:B-12---:R-:W-:Y:S06]  /*2a20*/  @!P0 BRA `(.L_x_46) ;  /* 0x0000005800148947 */ /* 0x006fec0003800000 */
.L_x_147:
[----:B------:R-:W-:Y:S01]  /*2a30*/  ULEA UR4, UR6, UR37, 0x4 ;  /* 0x0000002506047291 */ /* 0x000fe2000f8e20ff */
[----:B------:R-:W-:Y:S01]  /*2a40*/  SEL R3, R6, R3, !P2 ;  /* 0x0000000306037207 */ /* 0x000fe20005000000 */
[----:B------:R-:W-:Y:S01]  /*2a50*/  UIADD3 UR5, UPT, UPT, UR5, 0x90, URZ ;  /* 0x0000009005057890 */ /* 0x000fe2000fffe0ff */
[----:B-1----:R-:W-:Y:S01]  /*2a60*/  LEA R0, R11, UR37, 0x3 ;  /* 0x000000250b007c11 */ /* 0x002fe2000f8e18ff */
[----:B------:R-:W-:Y:S01]  /*2a70*/  UIADD3 UR4, UPT, UPT, UR4, 0x120, URZ ;  /* 0x0000012004047890 */ /* 0x000fe2000fffe0ff */
[----:B------:R1:W-:Y:S01]  /*2a80*/  @!P2 SYNCS.ARRIVE.TRANS64.RED RZ, [R3+URZ], R4 ;  /* 0x0000000403ffa9a7 */ /* 0x0003e200080004ff */
[----:B------:R-:W-:Y:S01]  /*2a90*/  UIADD3 UR6, UPT, UPT, UR6, 0x1, URZ ;  /* 0x0000000106067890 */ /* 0x000fe2000fffe0ff */
[----:B------:R-:W-:-:S03]  /*2aa0*/  VIADD R8, R8, 0x1 ;  /* 0x0000000108087836 */ /* 0x000fc60000000000 */
[----:B------:R-:W-:Y:S02]  /*2ab0*/  UISETP.NE.AND UP0, UPT, UR6, 0x2, UPT ;  /* 0x000000020600788c */ /* 0x000fe4000bf05270 */
[----:B------:R-:W-:Y:S01]  /*2ac0*/  ISETP.NE.AND P0, PT, R8, 0x2, PT ;  /* 0x000000020800780c */ /* 0x000fe20003f05270 */
[----:B------:R-:W-:Y:S06]  /*2ad0*/  UGETNEXTWORKID.BROADCAST [UR4], [UR5] ;  /* 0x00000000040073ca */ /* 0x000fec0008000100 */
[----:B------:R-:W-:Y:S02]  /*2ae0*/  USEL UR4, URZ, 0x1, UP0 ;  /* 0x00000001ff047887 */ /* 0x000fe40008000000 */
[----:B------:R-:W-:-:S04]  /*2af0*/  USEL UR6, UR6, URZ, UP0 ;  /* 0x000000ff06067287 */ /* 0x000fc80008000000 */
[----:B------:R-:W-:Y:S02]  /*2b00*/  LOP3.LUT R12, R12, UR4, RZ, 0x3c, !PT ;  /* 0x000000040c0c7c12 */ /* 0x000fe4000f8e3cff */
[----:B-1----:R-:W-:-:S04]  /*2b10*/  SHF.L.U32 R4, R10, 0x1f, RZ ;  /* 0x0000001f0a047819 */ /* 0x002fc800000006ff */
[----:B------:R-:W1:Y:S02]  /*2b20*/  SYNCS.PHASECHK.TRANS64.TRYWAIT P1, [R0+URZ+0x90], R4 ;  /* 0x00009004000075a7 */ /* 0x000e6400080211ff */
[----:B-1----:R-:W-:Y:S05]  /*2b30*/  @!P1 BRA `(.L_x_47) ;  /* 0x0000005400e89947 */ /* 0x002fea0003800000 */
.L_x_148:
[C---:B-1----:R-:W-:Y:S01]  /*2b40*/  LEA R4, R11.reuse, UR37, 0x4 ;  /* 0x000000250b047c11 */ /* 0x042fe2000f8e20ff */
[----:B------:R-:W-:Y:S01]  /*2b50*/  VIADD R0, R0, 0xa0 ;  /* 0x000000a000007836 */ /* 0x000fe20000000000 */
[----:B------:R-:W-:Y:S01]  /*2b60*/  SEL R8, R8, RZ, P0 ;  /* 0x000000ff08087207 */ /* 0x000fe20000000000 */
[----:B------:R-:W-:-:S03]  /*2b70*/  VIADD R11, R11, 0x1 ;  /* 0x000000010b0b7836 */ /* 0x000fc60000000000 */
[----:B------:R-:W1:Y:S01]  /*2b80*/  LDS.128 R4, [R4+0x120] ;  /* 0x0001200004047984 */ /* 0x000e620000000c00 */
[----:B------:R-:W-:Y:S02]  /*2b90*/  PRMT R0, RZ, 0x654, R0 ;  /* 0x00000654ff007816 */ /* 0x000fe40000000000 */
[C---:B------:R-:W-:Y:S01]  /*2ba0*/  ISETP.NE.AND P1, PT, R11.reuse, 0x2, PT ;  /* 0x000000020b00780c */ /* 0x040fe20003f25270 */
[----:B------:R-:W-:Y:S01]  /*2bb0*/  @!PT LDS RZ, [RZ] ;  /* 0x00000000fffff984 */ /* 0x000fe20000000800 */
[----:B------:R-:W-:Y:S01]  /*2bc0*/  @!PT LDS RZ, [RZ] ;  /* 0x00000000fffff984 */ /* 0x000fe20000000800 */
[----:B------:R-:W-:Y:S01]  /*2bd0*/  @!PT LDS RZ, [RZ] ;  /* 0x00000000fffff984 */ /* 0x000fe20000000800 */
[----:B------:R-:W-:Y:S01]  /*2be0*/  @!PT LDS RZ, [RZ] ;  /* 0x00000000fffff984 */ /* 0x000fe20000000800 */
[----:B------:R2:W-:Y:S06]  /*2bf0*/  MEMBAR.ALL.CTA ;  /* 0x0000000000007992 */ /* 0x0005ec0000008000 */
[----:B--2---:R-:W2:Y:S01]  /*2c00*/  FENCE.VIEW.ASYNC.S ;  /* 0x00000000000073c6 */ /* 0x004ea20000000000 */
[----:B------:R-:W-:Y:S01]  /*2c10*/  SEL R11, R11, RZ, P1 ;  /* 0x000000ff0b0b7207 */ /* 0x000fe20000800000 */
[----:B--2---:R2:W-:Y:S01]  /*2c20*/  SYNCS.ARRIVE.TRANS64.RED.A1T0 RZ, [R0+URZ], RZ ;  /* 0x000000ff00ff79a7 */ /* 0x0045e200081004ff */
[----:B-1----:R-:W-:-:S02]  /*2c30*/  LOP3.LUT P3, RZ, R6, 0x1, RZ, 0xc0, !PT ;  /* 0x0000000106ff7812 */ /* 0x002fc4000786c0ff */
[----:B------:R-:W-:-:S04]  /*2c40*/  SEL R4, RZ, 0x1, P1 ;  /* 0x00000001ff047807 */ /* 0x000fc80000800000 */
[----:B------:R-:W-:Y:S02]  /*2c50*/  LOP3.LUT R10, R10, R4, RZ, 0x3c, !PT ;  /* 0x000000040a0a7212 */ /* 0x000fe400078e3cff */
[----:B--2---:R-:W-:-:S04]  /*2c60*/  SEL R0, RZ, 0x1, P0 ;  /* 0x00000001ff007807 */ /* 0x004fc80000000000 */
[----:B------:R-:W-:Y:S01]  /*2c70*/  LOP3.LUT R9, R9, R0, RZ, 0x3c, !PT ;  /* 0x0000000009097212 */ /* 0x000fe200078e3cff */
[----:B------:R-:W-:Y:S06]  /*2c80*/  @P3 BRA `(.L_x_48) ;  /* 0xfffffffc002c3947 */ /* 0x000fec000383ffff */
[----:B------:R-:W-:Y:S01]  /*2c90*/  ULEA UR5, UR6, UR37, 0x3 ;  /* 0x0000002506057291 */ /* 0x000fe2000f8e18ff */
[----:B------:R-:W-:-:S08]  /*2ca0*/  SHF.L.U32 R2, R12, 0x1f, RZ ;  /* 0x0000001f0c027819 */ /* 0x000fd000000006ff */
[----:B------:R-:W1:Y:S02]  /*2cb0*/  SYNCS.PHASECHK.TRANS64 P0, [UR5+0xa0], R2 ;  /* 0x0000a002ff0075a7 */ /* 0x000e640008001005 */
[----:B-1----:R-:W-:Y:S05]  /*2cc0*/  @P0 BRA `(.L_x_49) ;  /* 0x0000000000080947 */ /* 0x002fea0003800000 */
[----:B------:R-:W1:Y:S02]  /*2cd0*/  SYNCS.PHASECHK.TRANS64.TRYWAIT P0, [UR5+0xa0], R2 ;  /* 0x0000a002ff0075a7 */ /* 0x000e640008001105 */
[----:B-1----:R-:W-:Y:S05]  /*2ce0*/  @!P0 BRA `(.L_x_50) ;  /* 0x0000005400908947 */ /* 0x002fea0003800000 */
.L_x_49:
[----:B------:R-:W-:-:S04]  /*2cf0*/  UIADD3 UR4, UPT, UPT, UR6, 0x1, URZ ;  /* 0x0000000106047890 */ /* 0x000fc8000fffe0ff */
[----:B------:R-:W-:-:S04]  /*2d00*/  UISETP.NE.AND UP0, UPT, UR4, 0x2, UPT ;  /* 0x000000020400788c */ /* 0x000fc8000bf05270 */
[----:B------:R-:W-:Y:S02]  /*2d10*/  USEL UR7, URZ, 0x1, UP0 ;  /* 0x00000001ff077887 */ /* 0x000fe40008000000 */
[----:B------:R-:W-:-:S04]  /*2d20*/  USEL UR4, UR4, URZ, UP0 ;  /* 0x000000ff04047287 */ /* 0x000fc80008000000 */
[----:B------:R-:W-:Y:S01]  /*2d30*/  ULEA UR4, UR4, UR37, 0x3 ;  /* 0x0000002504047291 */ /* 0x000fe2000f8e18ff */
[----:B-1----:R-:W-:-:S04]  /*2d40*/  LOP3.LUT R2, R12, UR7, RZ, 0x3c, !PT ;  /* 0x000000070c027c12 */ /* 0x002fc8000f8e3cff */
[----:B------:R-:W-:-:S04]  /*2d50*/  SHF.L.U32 R0, R2, 0x1f, RZ ;  /* 0x0000001f02007819 */ /* 0x000fc800000006ff */
[----:B------:R-:W1:Y:S02]  /*2d60*/  SYNCS.PHASECHK.TRANS64 P0, [UR4+0xa0], R0 ;  /* 0x0000a000ff0075a7 */ /* 0x000e640008001004 */
[----:B-1----:R-:W-:Y:S05]  /*2d70*/  @P0 EXIT ;  /* 0x000000000000094d */ /* 0x002fea0003800000 */
[----:B------:R-:W-:Y:S02]  /*2d80*/  SHF.L.U32 R2, R2, 0x1f, RZ ;  /* 0x0000001f02027819 */ /* 0x000fe400000006ff */
[----:B------:R-:W-:-:S07]  /*2d90*/  MOV R0, UR4 ;  /* 0x0000000400007c02 */ /* 0x000fce0008000f00 */
.L_x_51:
[----:B-1----:R1:W2:Y:S02]  /*2da0*/  SYNCS.PHASECHK.TRANS64.TRYWAIT P0, [R0+URZ+0xa0], R2 ;  /* 0x0000a002000075a7 */ /* 0x0022a400080011ff */
[----:B--2---:R-:W-:Y:S05]  /*2db0*/  @!P0 NANOSLEEP.SYNCS 0x989680 ;  /* 0x009896800000895d */ /* 0x004fea0003900000 */
[----:B------:R-:W2:Y:S02]  /*2dc0*/  @!P0 SYNCS.PHASECHK.TRANS64 P0, [R0+URZ+0xa0], R2 ;  /* 0x0000a002000085a7 */ /* 0x000ea400080010ff */
[----:B--2---:R-:W-:Y:S05]  /*2dd0*/  @P0 EXIT ;  /* 0x000000000000094d */ /* 0x004fea0003800000 */
[----:B------:R-:W-:Y:S05]  /*2de0*/  BRA `(.L_x_51) ;  /* 0xfffffffc00ec7947 */ /* 0x000fea000383ffff */
.L_x_44:
[----:B------:R-:W-:-:S09]  /*2df0*/  UISETP.NE.AND UP1, UPT, UR8, URZ, UPT ;  /* 0x000000ff0800728c */ /* 0x000fd2000bf25270 */
[----:B------:R-:W-:Y:S05]  /*2e00*/  BRA.U UP1, `(.L_x_52) ;  /* 0x00000011013c7547 */ /* 0x000fea000b800000 */
[----:B------:R-:W-:Y:S01]  /*2e10*/  UMOV UR4, 0x40 ;  /* 0x0000004000047882 */ /* 0x000fe20000000000 */
[----:B------:R-:W-:Y:S01]  /*2e20*/  NOP ;  /* 0x0000000000007918 */ /* 0x000fe20000000000 */
[----:B------:R-:W-:Y:S01]  /*2e30*/  ULEA UR4, UR37, UR4, 0x18 ;  /* 0x0000000425047291 */ /* 0x000fe2000f8ec0ff */
[----:B------:R-:W-:Y:S02]  /*2e40*/  UMOV UR5, 0x400 ;  /* 0x0000040000057882 */ /* 0x000fe40000000000 */
[----:B------:R-:W-:-:S06]  /*2e50*/  ULEA UR37, UR37, UR5, 0x18 ;  /* 0x0000000525257291 */ /* 0x000fcc000f8ec0ff */
[----:B------:R-:W1:Y:S02]  /*2e60*/  LDS.U8 R0, [UR4+0x1c] ;  /* 0x00001c04ff007984 */ /* 0x000e640008000000 */
[----:B-1----:R-:W-:-:S13]  /*2e70*/  ISETP.NE.AND P0, PT, R0, RZ, PT ;  /* 0x000000ff0000720c */ /* 0x002fda0003f05270 */
[----:B------:R-:W-:Y:S05]  /*2e80*/  @P0 BRA `(.L_x_53) ;  /* 0x0000000000580947 */ /* 0x000fea0003800000 */
[----:B------:R-:W-:-:S13]  /*2e90*/  ELECT P0, URZ, PT ;  /* 0x0000000000ff782f */ /* 0x000fda0003800000 */
[----:B------:R-:W-:Y:S05]  /*2ea0*/  @!P0 BRA `(.L_x_54) ;  /* 0x0000000000608947 */ /* 0x000fea0003800000 */
[----:B------:R-:W-:Y:S01]  /*2eb0*/  UMOV UR5, 0x10 ;  /* 0x0000001000057882 */ /* 0x000fe20000000000 */
[----:B------:R-:W-:Y:S01]  /*2ec0*/  HFMA2 R0, -RZ, RZ, 0, 5.9604644775390625e-08 ;  /* 0x00000001ff007431 */ /* 0x000fe200000001ff */
[----:B------:R-:W-:-:S03]  /*2ed0*/  MOV R2, 0xffff ;  /* 0x0000ffff00027802 */ /* 0x000fc60000000f00 */
[----:B------:R-:W-:Y:S04]  /*2ee0*/  DEPBAR.LE SB1, 0x36 ;  /* 0x00009d800000791a */ /* 0x000fe80000000000 */
[----:B------:R-:W1:Y:S02]  /*2ef0*/  UTCATOMSWS.FIND_AND_SET.ALIGN UP0, UR5, UR5 ;  /* 0x00000005000575e3 */ /* 0x000e640008000800 */
[----:B-1----:R-:W-:Y:S01]  /*2f00*/  MOV R3, UR5 ;  /* 0x0000000500037c02 */ /* 0x002fe20008000f00 */
[----:B------:R-:W-:Y:S06]  /*2f10*/  BRA.U UP0, `(.L_x_55) ;  /* 0x0000000100187547 */ /* 0x000fec000b800000 */
.L_x_56:
[----:B------:R-:W-:Y:S05]  /*2f20*/  NANOSLEEP 0x64 ;  /* 0x000000640000795d */ /* 0x000fea0003800000 */
[----:B------:R-:W-:-:S05]  /*2f30*/  UMOV UR5, 0x10 ;  /* 0x0000001000057882 */ /* 0x000fca0000000000 */
[----:B------:R-:W-:Y:S04]  /*2f40*/  DEPBAR.LE SB1, 0x36 ;  /* 0x00009d800000791a */ /* 0x000fe80000000000 */
[----:B------:R-:W1:Y:S02]  /*2f50*/  UTCATOMSWS.FIND_AND_SET.ALIGN UP0, UR5, UR5 ;  /* 0x00000005000575e3 */ /* 0x000e640008000800 */
[----:B-1----:R-:W-:Y:S01]  /*2f60*/  MOV R3, UR5 ;  /* 0x0000000500037c02 */ /* 0x002fe20008000f00 */
[----:B------:R-:W-:Y:S05]  /*2f70*/  BRA.U !UP0, `(.L_x_56) ;  /* 0xfffffffd08e87547 */ /* 0x000fea000b83ffff */
.L_x_55:
[-C--:B------:R-:W-:Y:S02]  /*2f80*/  SHF.L.U32 R2, R2, R3.reuse, RZ ;  /* 0x0000000302027219 */ /* 0x080fe400000006ff */
[----:B------:R-:W-:Y:S01]  /*2f90*/  SHF.L.U32 R0, R0, R3, RZ ;  /* 0x0000000300007219 */ /* 0x000fe200000006ff */
[----:B------:R-:W-:Y:S02]  /*2fa0*/  IMAD.SHL.U32 R3, R3, 0x20, RZ ;  /* 0x0000002003037824 */ /* 0x000fe400078e00ff */
[----:B------:R1:W-:Y:S04]  /*2fb0*/  ATOMS.OR RZ, [UR4+0x14], R2 ;  /* 0x00001402ffff798c */ /* 0x0003e8000b000004 */
[----:B------:R1:W-:Y:S04]  /*2fc0*/  ATOMS.OR RZ, [UR4+0x18], R0 ;  /* 0x00001800ffff798c */ /* 0x0003e8000b000004 */
[----:B------:R1:W-:Y:S01]  /*2fd0*/  STS [UR37+0x140], R3 ;  /* 0x00014003ff007988 */ /* 0x0003e20008000825 */
[----:B------:R-:W-:Y:S05]  /*2fe0*/  BRA `(.L_x_54) ;  /* 0x0000000000107947 */ /* 0x000fea0003800000 */
.L_x_53:
[----:B------:R-:W-:Y:S02]  /*2ff0*/  MOV R0, 0xffffffff ;  /* 0xffffffff00007802 */ /* 0x000fe40000000f00 */
[----:B------:R-:W-:-:S03]  /*3000*/  MOV R2, 0x3030 ;  /* 0x0000303000027802 */ /* 0x000fc60000000f00 */
[----:B------:R1:W-:Y:S04]  /*3010*/  STS [UR37+0x140], R0 ;  /* 0x00014000ff007988 */ /* 0x0003e80008000825 */
[----:B-1-3-5:R-:W-:Y:S05]  /*3020*/  CALL.REL.NOINC `($__internal_1_$__cuda_sm10x_tcgen05_guardrail_trap_phase_invalid_during_alloc) ;  /* 0x0000005800d87944 */ /* 0x02afea0003c00000 */
.L_x_54:
[----:B------:R-:W-:Y:S05]  /*3030*/  WARPSYNC.ALL ;  /* 0x0000000000007948 */ /* 0x000fea0003800000 */
[----:B------:R-:W2:Y:S01]  /*3040*/  S2UR UR5, SR_CgaCtaId ;  /* 0x00000000000579c3 */ /* 0x000ea20000008800 */
[----:B------:R-:W-:Y:S01]  /*3050*/  UMOV UR4, 0x400 ;  /* 0x0000040000047882 */ /* 0x000fe20000000000 */
[----:B------:R-:W-:-:S06]  /*3060*/  NOP ;  /* 0x0000000000007918 */ /* 0x000fcc0000000000 */
[----:B------:R-:W-:Y:S06]  /*3070*/  BAR.ARV 0x6, 0xa0 ;  /* 0x0182800000007b1d */ /* 0x000fec0000002000 */
[----:B------:R-:W4:Y:S01]  /*3080*/  LDCU UR7, c[0x0][0x38c] ;  /* 0x00007180ff0777ac */ /* 0x000f220008000800 */
[----:B------:R-:W-:Y:S01]  /*3090*/  IMAD.MOV.U32 R11, RZ, RZ, 0x1 ;  /* 0x00000001ff0b7424 */ /* 0x000fe200078e00ff */
[----:B------:R-:W-:Y:S01]  /*30a0*/  CS2R R8, SRZ ;  /* 0x0000000000087805 */ /* 0x000fe2000001ff00 */
[----:B------:R-:W-:Y:S01]  /*30b0*/  IMAD.MOV.U32 R10, RZ, RZ, RZ ;  /* 0x000000ffff0a7224 */ /* 0x000fe200078e00ff */
[----:B------:R-:W3:Y:S01]  /*30c0*/  LDCU UR6, c[0x0][0x38c] ;  /* 0x00007180ff0677ac */ /* 0x000ee20008000800 */
[----:B------:R-:W-:Y:S01]  /*30d0*/  UMOV UR15, URZ ;  /* 0x000000ff000f7c82 */ /* 0x000fe20008000000 */
[----:B------:R-:W-:Y:S01]  /*30e0*/  UMOV UR14, URZ ;  /* 0x000000ff000e7c82 */ /* 0x000fe20008000000 */
[----:B--2---:R-:W-:Y:S01]  /*30f0*/  ULEA UR5, UR5, UR4, 0x18 ;  /* 0x0000000405057291 */ /* 0x004fe2000f8ec0ff */
[----:B------:R-:W-:Y:S01]  /*3100*/  UMOV UR32, 0x0 ;  /* 0x0000000000207882 */ /* 0x000fe20000000000 */
[----:B------:R-:W-:-:S02]  /*3110*/  UMOV UR33, 0x4218910 ;  /* 0x0421891000217882 */ /* 0x000fc40000000000 */
[----:B------:R-:W-:Y:S02]  /*3120*/  UIADD3 UR9, UPT, UPT, UR5, 0x8800, URZ ;  /* 0x0000880005097890 */ /* 0x000fe4000fffe0ff */
[----:B------:R-:W-:Y:S02]  /*3130*/  UIADD3 UR10, UPT, UPT, UR5, 0x18800, URZ ;  /* 0x00018800050a7890 */ /* 0x000fe4000fffe0ff */
[----:B----4-:R-:W-:Y:S01]  /*3140*/  UIADD3 UR7, UPT, UPT, UR7, 0x3f, URZ ;  /* 0x0000003f07077890 */ /* 0x010fe2000fffe0ff */
[----:B-1----:R-:W1:Y:S01]  /*3150*/  LDS R0, [UR5+0x140] ;  /* 0x00014005ff007984 */ /* 0x002e620008000800 */
[----:B------:R-:W-:Y:S02]  /*3160*/  USHF.R.U32.HI UR9, URZ, 0x4, UR9 ;  /* 0x00000004ff097899 */ /* 0x000fe40008011609 */
[----:B------:R-:W-:Y:S02]  /*3170*/  USHF.R.S32.HI UR4, URZ, 0x1f, UR7 ;  /* 0x0000001fff047899 */ /* 0x000fe40008011407 */
[----:B------:R-:W-:-:S02]  /*3180*/  USHF.R.U32.HI UR10, URZ, 0x4, UR10 ;  /* 0x00000004ff0a7899 */ /* 0x000fc4000801160a */
[----:B------:R-:W-:Y:S02]  /*3190*/  ULEA.HI UR4, UR4, UR7, URZ, 0x6 ;  /* 0x0000000704047291 */ /* 0x000fe4000f8f30ff */
[----:B------:R-:W-:Y:S02]  /*31a0*/  ULOP3.LUT UR9, UR9, 0x3fff, URZ, 0xc0, !UPT ;  /* 0x00003fff09097892 */ /* 0x000fe4000f8ec0ff */
[----:B------:R-:W-:Y:S02]  /*31b0*/  USHF.R.S32.HI UR4, URZ, 0x6, UR4 ;  /* 0x00000006ff047899 */ /* 0x000fe40008011404 */
[----:B------:R-:W-:Y:S02]  /*31c0*/  ULOP3.LUT UR10, UR10, 0x3fff, URZ, 0xc0, !UPT ;  /* 0x00003fff0a0a7892 */ /* 0x000fe4000f8ec0ff */
[----:B------:R-:W-:Y:S01]  /*31d0*/  UISETP.LT.AND UP0, UPT, UR4, 0x1, UPT ;  /* 0x000000010400788c */ /* 0x000fe2000bf01270 */
[----:B------:R-:W-:Y:S01]  /*31e0*/  UMOV UR30, 0x0 ;  /* 0x00000000001e7882 */ /* 0x000fe20000000000 */
[----:B------:R-:W-:-:S02]  /*31f0*/  UMOV UR31, 0x4218910 ;  /* 0x04218910001f7882 */ /* 0x000fc40000000000 */
[----:B------:R-:W-:Y:S01]  /*3200*/  USEL UR8, UR4, 0x1, !UP0 ;  /* 0x0000000104087887 */ /* 0x000fe2000c000000 */
[----:B------:R-:W-:Y:S01]  /*3210*/  UMOV UR28, 0x0 ;  /* 0x00000000001c7882 */ /* 0x000fe20000000000 */
[----:B------:R-:W-:Y:S01]  /*3220*/  UMOV UR29, 0x4218910 ;  /* 0x04218910001d7882 */ /* 0x000fe20000000000 */
[----:B------:R-:W-:Y:S01]  /*3230*/  UMOV UR26, 0x0 ;  /* 0x00000000001a7882 */ /* 0x000fe20000000000 */
[----:B------:R-:W-:Y:S01]  /*3240*/  UMOV UR27, 0x4218910 ;  /* 0x04218910001b7882 */ /* 0x000fe20000000000 */
[----:B------:R-:W-:Y:S01]  /*3250*/  UMOV UR24, 0x0 ;  /* 0x0000000000187882 */ /* 0x000fe20000000000 */
[----:B------:R-:W-:Y:S01]  /*3260*/  UMOV UR25, 0x4218910 ;  /* 0x0421891000197882 */ /* 0x000fe20000000000 */
[----:B------:R-:W-:Y:S01]  /*3270*/  UMOV UR22, 0x0 ;  /* 0x0000000000167882 */ /* 0x000fe20000000000 */
[----:B------:R-:W-:Y:S01]  /*3280*/  UMOV UR23, 0x4218910 ;  /* 0x0421891000177882 */ /* 0x000fe20000000000 */
[----:B------:R-:W-:Y:S02]  /*3290*/  ULOP3.LUT UR9, UR9, 0x2000000, URZ, 0xfc, !UPT ;  /* 0x0200000009097892 */ /* 0x000fe4000f8efcff */
[----:B------:R-:W-:-:S02]  /*32a0*/  ULOP3.LUT UR10, UR10, 0x2000000, URZ, 0xfc, !UPT ;  /* 0x020000000a0a7892 */ /* 0x000fc4000f8efcff */
[----:B------:R-:W-:Y:S02]  /*32b0*/  UIADD3 UR8, UPT, UPT, -UR8, URZ, URZ ;  /* 0x000000ff08087290 */ /* 0x000fe4000fffe1ff */
[----:B---3--:R-:W-:Y:S01]  /*32c0*/  UISETP.GE.AND UP3, UPT, UR6, 0x1, UPT ;  /* 0x000000010600788c */ /* 0x008fe2000bf66270 */
[----:B------:R-:W-:Y:S01]  /*32d0*/  UMOV UR20, 0x0 ;  /* 0x0000000000147882 */ /* 0x000fe20000000000 */
[----:B------:R-:W-:Y:S01]  /*32e0*/  UMOV UR21, 0x4218910 ;  /* 0x0421891000157882 */ /* 0x000fe20000000000 */
[----:B------:R-:W-:Y:S01]  /*32f0*/  UMOV UR18, 0x0 ;  /* 0x0000000000127882 */ /* 0x000fe20000000000 */
[----:B-1----:R-:W-:Y:S01]  /*3300*/  R2UR UR16, R0 ;  /* 0x00000000001072ca */ /* 0x002fe200000e0000 */
[----:B------:R-:W-:-:S14]  /*3310*/  UMOV UR19, 0x4218910 ;  /* 0x0421891000137882 */ /* 0x000fdc0000000000 */
.L_x_63:
[----:B------:R-:W-:Y:S02]  /*3320*/  LEA R0, R10, UR5, 0x3 ;  /* 0x000000050a007c11 */ /* 0x000fe4000f8e18ff */
[----:B------:R-:W-:Y:S02]  /*3330*/  SHF.L.U32 R2, R9, 0x1f, RZ ;  /* 0x0000001f09027819 */ /* 0x000fe400000006ff */
[----:B------:R-:W-:Y:S01]  /*3340*/  PLOP3.LUT P0, PT, PT, PT, UP3, 0x80, 0x8 ;  /* 0x000000000008781c */ /* 0x000fe20003f0f038 */
[----:B------:R-:W-:Y:S01]  /*3350*/  VIADD R3, R0, 0xa0 ;  /* 0x000000a000037836 */ /* 0x000fe20000000000 */
[----:B-1----:R-:W1:Y:S02]  /*3360*/  SYNCS.PHASECHK.TRANS64.TRYWAIT P1, [R0+URZ+0x90], R2 ;  /* 0x00009002000075a7 */ /* 0x002e6400080211ff */
[----:B-1-3--:R-:W-:Y:S09]  /*3370*/  @!P1 BRA `(.L_x_57) ;  /* 0x0000005000049947 */ /* 0x00aff20003800000 */
.L_x_150:
[----:B------:R-:W-:Y:S01]  /*3380*/  LEA R4, R10, UR5, 0x4 ;  /* 0x000000050a047c11 */ /* 0x000fe2000f8e20ff */
[----:B------:R-:W-:Y:S01]  /*3390*/  @UP3 ULEA UR7, UR14, UR5, 0x3 ;  /* 0x000000050e073291 */ /* 0x000fe2000f8e18ff */
[----:B------:R-:W-:Y:S01]  /*33a0*/  PLOP3.LUT P2, PT, PT, PT, PT, 0x80, 0x8 ;  /* 0x000000000008781c */ /* 0x000fe20003f4f070 */
[----:B------:R-:W-:Y:S01]  /*33b0*/  ULEA UR6, UR15, UR5, 0x3 ;  /* 0x000000050f067291 */ /* 0x000fe2000f8e18ff */
[----:B------:R-:W-:Y:S01]  /*33c0*/  PRMT R3, RZ, 0x654, R3 ;  /* 0x00000654ff037816 */ /* 0x000fe20000000003 */
[----:B------:R-:W-:Y:S01]  /*33d0*/  ULEA.HI UR11, UR15, UR15, URZ, 0x1 ;  /* 0x0000000f0f0b7291 */ /* 0x000fe2000f8f08ff */
[----:B------:R-:W2:Y:S01]  /*33e0*/  LDS.128 R4, [R4+0x120] ;  /* 0x0001200004047984 */ /* 0x000ea20000000c00 */
[----:B-1----:R-:W-:Y:S02]  /*33f0*/  @P0 SHF.L.U32 R2, R8, 0x1f, RZ ;  /* 0x0000001f08020819 */ /* 0x002fe400000006ff */
[----:B------:R-:W-:Y:S01]  /*3400*/  SHF.L.U32 R0, R11, 0x1f, RZ ;  /* 0x0000001f0b007819 */ /* 0x000fe200000006ff */
[----:B------:R-:W-:Y:S01]  /*3410*/  @!PT LDS RZ, [RZ] ;  /* 0x00000000fffff984 */ /* 0x000fe20000000800 */
[----:B------:R-:W-:Y:S01]  /*3420*/  @!PT LDS RZ, [RZ] ;  /* 0x00000000fffff984 */ /* 0x000fe20000000800 */
[----:B------:R-:W-:Y:S01]  /*3430*/  @!PT LDS RZ, [RZ] ;  /* 0x00000000fffff984 */ /* 0x000fe20000000800 */
[----:B------:R-:W-:Y:S01]  /*3440*/  @!PT LDS RZ, [RZ] ;  /* 0x00000000fffff984 */ /* 0x000fe20000000800 */
[----:B------:R1:W-:Y:S06]  /*3450*/  MEMBAR.ALL.CTA ;  /* 0x0000000000007992 */ /* 0x0003ec0000008000 */
[----:B-1----:R-:W1:Y:S02]  /*3460*/  FENCE.VIEW.ASYNC.S ;  /* 0x00000000000073c6 */ /* 0x002e640000000000 */
[----:B-1----:R1:W-:Y:S01]  /*3470*/  SYNCS.ARRIVE.TRANS64.RED.A1T0 RZ, [R3+URZ], RZ ;  /* 0x000000ff03ff79a7 */ /* 0x0023e200081004ff */
[----:B------:R1:W3:Y:S01]  /*3480*/  @P0 SYNCS.PHASECHK.TRANS64.TRYWAIT P2, [UR7], R2 ;  /* 0x00000002ff0005a7 */ /* 0x0002e20008041107 */
[----:B------:R-:W-:-:S02]  /*3490*/  USHF.L.U32 UR7, UR11, 0x6, URZ ;  /* 0x000000060b077899 */ /* 0x000fc400080006ff */
[----:B------:R-:W-:Y:S01]  /*34a0*/  ULOP3.LUT UR11, UR11, 0xffe, URZ, 0xc0, !UPT ;  /* 0x00000ffe0b0b7892 */ /* 0x000fe2000f8ec0ff */
[----:B--2---:R-:W-:Y:S01]  /*34b0*/  LOP3.LUT P1, RZ, R6, 0x1, RZ, 0xc0, !PT ;  /* 0x0000000106ff7812 */ /* 0x004fe2000782c0ff */
[----:B------:R-:W-:Y:S02]  /*34c0*/  ULOP3.LUT UR7, UR7, 0xffffff80, URZ, 0xc0, !UPT ;  /* 0xffffff8007077892 */ /* 0x000fe4000f8ec0ff */
[----:B------:R-:W-:Y:S02]  /*34d0*/  UIADD3 UR11, UPT, UPT, -UR11, UR15, URZ ;  /* 0x0000000f0b0b7290 */ /* 0x000fe4000fffe1ff */
[----:B------:R-:W-:-:S04]  /*34e0*/  UIADD3 UR7, UPT, UPT, UR16, UR7, URZ ;  /* 0x0000000710077290 */ /* 0x000fc8000fffe0ff */
[----:B------:R-:W-:Y:S01]  /*34f0*/  ULEA UR7, UR11, UR7, 0x14 ;  /* 0x000000070b077291 */ /* 0x000fe2000f8ea0ff */
[----:B------:R-:W2:Y:S02]  /*3500*/  SYNCS.PHASECHK.TRANS64.TRYWAIT P0, [UR6+0xd0], R0 ;  /* 0x0000d000ff0075a7 */ /* 0x000ea40008001106 */
[----:B-123--:R-:W-:Y:S09]  /*3510*/  @!P0 BRA `(.L_x_58) ;  /* 0x0000004c00b08947 */ /* 0x00eff20003800000 */
.L_x_152:
[----:B------:R-:W-:Y:S01]  /*3520*/  IADD3 R10, PT, PT, R10, 0x1, RZ ;  /* 0x000000010a0a7810 */ /* 0x000fe20007ffe0ff */
[----:B------:R-:W-:Y:S06]  /*3530*/  BRA.U !UP3, `(.L_x_59) ;  /* 0x000000050b107547 */ /* 0x000fec000b800000 */
[----:B------:R-:W-:Y:S01]  /*3540*/  UPLOP3.LUT UP4, UPT, UPT, UPT, UPT, 0x40, 0x4 ;  /* 0x000000000004789c */ /* 0x000fe20003f8e870 */
[----:B------:R-:W-:Y:S01]  /*3550*/  UMOV UR13, UR8 ;  /* 0x00000008000d7c82 */ /* 0x000fe20008000000 */
[----:B------:R-:W-:Y:S01]  /*3560*/  UMOV UR12, UR4 ;  /* 0x00000004000c7c82 */ /* 0x000fe20008000000 */
[----:B------:R-:W-:-:S08]  /*3570*/  UMOV UR17, UR14 ;  /* 0x0000000e00117c82 */ /* 0x000fd00008000000 */
.L_x_62:
[----:B------:R-:W-:Y:S02]  /*3580*/  UIADD3 UR13, UPT, UPT, UR13, 0x1, URZ ;  /* 0x000000010d0d7890 */ /* 0x000fe4000fffe0ff */
[----:B--2---:R-:W-:Y:S02]  /*3590*/  ULEA UR11, UR17, UR5, 0x3 ;  /* 0x00000005110b7291 */ /* 0x004fe4000f8e18ff */
[----:B------:R-:W-:Y:S01]  /*35a0*/  UISETP.NE.AND UP0, UPT, UR13, URZ, UPT ;  /* 0x000000ff0d00728c */ /* 0x000fe2000bf05270 */
[----:B---3--:R-:W-:Y:S10]  /*35b0*/  @P2 BRA `(.L_x_60) ;  /* 0x00000000000c2947 */ /* 0x008ff40003800000 */
[----:B-1----:R-:W-:Y:S04]  /*35c0*/  SHF.L.U32 R2, R8, 0x1f, RZ ;  /* 0x0000001f08027819 */ /* 0x002fe800000006ff */
[----:B------:R-:W1:Y:S02]  /*35d0*/  SYNCS.PHASECHK.TRANS64.TRYWAIT P0, [UR11], R2 ;  /* 0x00000002ff0075a7 */ /* 0x000e64000800110b */
[----:B-1----:R-:W-:Y:S05]  /*35e0*/  @!P0 BRA `(.L_x_61) ;  /* 0x0000004c00948947 */ /* 0x002fea0003800000 */
.L_x_60:
[----:B------:R-:W-:Y:S01]  /*35f0*/  UISETP.NE.AND UP1, UPT, UR12, 0x1, UPT ;  /* 0x000000010c00788c */ /* 0x000fe2000bf25270 */
[----:B------:R-:W-:Y:S01]  /*3600*/  PLOP3.LUT P2, PT, PT, PT, PT, 0x80, 0x8 ;  /* 0x000000000008781c */ /* 0x000fe20003f4f070 */
[----:B------:R-:W-:Y:S02]  /*3610*/  UIADD3 UR14, UPT, UPT, UR17, 0x1, URZ ;  /* 0x00000001110e7890 */ /* 0x000fe4000fffe0ff */
[----:B------:R-:W-:Y:S02]  /*3620*/  ULEA UR64, UR17, UR10, 0xb ;  /* 0x0000000a11407291 */ /* 0x000fe4000f8e58ff */
[----:B------:R-:W-:Y:S01]  /*3630*/  UISETP.NE.AND UP2, UPT, UR14, 0x4, UPT ;  /* 0x000000040e00788c */ /* 0x000fe2000bf45270 */
[----:B------:R-:W-:Y:S01]  /*3640*/  PLOP3.LUT P0, PT, PT, PT, UP1, 0x80, 0x8 ;  /* 0x000000000008781c */ /* 0x000fe20003f0f018 */
[----:B------:R-:W-:Y:S02]  /*3650*/  ULEA UR62, UR17, UR9, 0xa ;  /* 0x00000009113e7291 */ /* 0x000fe4000f8e50ff */
[----:B------:R-:W-:Y:S02]  /*3660*/  USEL UR35, URZ, 0x1, UP2 ;  /* 0x00000001ff237887 */ /* 0x000fe40009000000 */
[----:B------:R-:W-:Y:S02]  /*3670*/  USEL UR14, UR14, URZ, UP2 ;  /* 0x000000ff0e0e7287 */ /* 0x000fe40009000000 */
[----:B------:R-:W-:Y:S02]  /*3680*/  UIADD3 UR60, UPT, UPT, UR64, 0x40, URZ ;  /* 0x00000040403c7890 */ /* 0x000fe4000fffe0ff */
[----:B------:R-:W-:Y:S01]  /*3690*/  @UP1 ULEA UR34, UR14, UR5, 0x3 ;  /* 0x000000050e221291 */ /* 0x000fe2000f8e18ff */
[----:B------:R-:W-:Y:S01]  /*36a0*/  LOP3.LUT R8, R8, UR35, RZ, 0x3c, !PT ;  /* 0x0000002308087c12 */ /* 0x000fe2000f8e3cff */
[----:B------:R-:W-:Y:S02]  /*36b0*/  UIADD3 UR58, UPT, UPT, UR62, 0x40, URZ ;  /* 0x000000403e3a7890 */ /* 0x000fe4000fffe0ff */
[----:B------:R-:W-:Y:S01]  /*36c0*/  UIADD3 UR56, UPT, UPT, UR64, 0x80, URZ ;  /* 0x0000008040387890 */ /* 0x000fe2000fffe0ff */
[----:B-1----:R-:W-:Y:S01]  /*36d0*/  @P0 SHF.L.U32 R0, R8, 0x1f, RZ ;  /* 0x0000001f08000819 */ /* 0x002fe200000006ff */
[----:B------:R-:W-:Y:S02]  /*36e0*/  UIADD3 UR54, UPT, UPT, UR62, 0x80, URZ ;  /* 0x000000803e367890 */ /* 0x000fe4000fffe0ff */
[----:B------:R-:W-:Y:S01]  /*36f0*/  UIADD3 UR52, UPT, UPT, UR64, 0xc0, URZ ;  /* 0x000000c040347890 */ /* 0x000fe2000fffe0ff */
[----:B------:R2:W3:Y:S01]  /*3700*/  @P0 SYNCS.PHASECHK.TRANS64.TRYWAIT P2, [UR34], R0 ;  /* 0x00000000ff0005a7 */ /* 0x0004e20008041122 */
[----:B------:R-:W-:Y:S02]  /*3710*/  UIADD3 UR50, UPT, UPT, UR62, 0xc0, URZ ;  /* 0x000000c03e327890 */ /* 0x000fe4000fffe0ff */
        /* <DEDUP_REMOVED lines=9> */
[----:B------:R-:W-:Y:S01]  /*37b0*/  UIADD3 UR12, UPT, UPT, UR12, -0x1, URZ ;  /* 0xffffffff0c0c7890 */ /* 0x000fe2000fffe0ff */
[----:B------:R-:W-:Y:S01]  /*37c0*/  UMOV UR65, 0x20004020 ;  /* 0x2000402000417882 */ /* 0x000fe20000000000 */
[----:B------:R-:W-:Y:S01]  /*37d0*/  UMOV UR63, 0x20004020 ;  /* 0x20004020003f7882 */ /* 0x000fe20000000000 */
[----:B------:R-:W-:Y:S01]  /*37e0*/  UMOV UR61, 0x20004020 ;  /* 0x20004020003d7882 */ /* 0x000fe20000000000 */
[----:B------:R2:W-:Y:S01]  /*37f0*/  UTCHMMA gdesc[UR62], gdesc[UR64], tmem[UR7], tmem[UR32], idesc[UR33], UP4 ;  /* 0x00ff20403e0075ea */ /* 0x0005e2000a000007 */
[----:B------:R-:W-:Y:S01]  /*3800*/  UPLOP3.LUT UP4, UPT, UPT, UPT, UPT, 0x80, 0x8 ;  /* 0x000000000008789c */ /* 0x000fe20003f8f070 */
[----:B------:R-:W-:Y:S01]  /*3810*/  UMOV UR59, 0x20004020 ;  /* 0x20004020003b7882 */ /* 0x000fe20000000000 */
[----:B------:R-:W-:Y:S01]  /*3820*/  UMOV UR57, 0x20004020 ;  /* 0x2000402000397882 */ /* 0x000fe20000000000 */
[----:B------:R2:W-:Y:S01]  /*3830*/  UTCHMMA gdesc[UR58], gdesc[UR60], tmem[UR7], tmem[UR30], idesc[UR31], UPT ;  /* 0x00ff1e3c3a0075ea */ /* 0x0005e2000b800007 */
        /* <DEDUP_REMOVED lines=14> */
[----:B------:R-:W-:Y:S01]  /*3920*/  UMOV UR35, 0x20004020 ;  /* 0x2000402000237882 */ /* 0x000fe20000000000 */
[----:B------:R2:W-:Y:S01]  /*3930*/  UTCHMMA gdesc[UR38], gdesc[UR40], tmem[UR7], tmem[UR20], idesc[UR21], UPT ;  /* 0x00ff1428260075ea */ /* 0x0005e2000b800007 */
[----:B------:R2:W-:Y:S01]  /*3940*/  UTCHMMA gdesc[UR34], gdesc[UR36], tmem[UR7], tmem[UR18], idesc[UR19], UPT ;  /* 0x00ff1224220075ea */ /* 0x0005e2000b800007 */
[----:B------:R2:W-:Y:S01]  /*3950*/  UTCBAR [UR11], URZ ;  /* 0x000000ff0b0073e9 */ /* 0x0005e200080000ff */
[----:B------:R-:W-:Y:S01]  /*3960*/  UMOV UR17, UR14 ;  /* 0x0000000e00117c82 */ /* 0x000fe20008000000 */
[----:B------:R-:W-:Y:S05]  /*3970*/  BRA.U UP0, `(.L_x_62) ;  /* 0xfffffffd00007547 */ /* 0x000fea000b83ffff */
.L_x_59:
[----:B------:R-:W-:Y:S01]  /*3980*/  UIADD3 UR15, UPT, UPT, UR15, 0x1, URZ ;  /* 0x000000010f0f7890 */ /* 0x000fe2000fffe0ff */
[C---:B------:R-:W-:Y:S01]  /*3990*/  ISETP.NE.AND P0, PT, R10.reuse, 0x2, PT ;  /* 0x000000020a00780c */ /* 0x040fe20003f05270 */
[----:B--2---:R-:W-:Y:S02]  /*39a0*/  UIADD3 UR7, UPT, UPT, UR6, 0xb0, URZ ;  /* 0x000000b006077890 */ /* 0x004fe4000fffe0ff */
[----:B------:R-:W-:Y:S01]  /*39b0*/  UISETP.NE.AND UP0, UPT, UR15, 0x4, UPT ;  /* 0x000000040f00788c */ /* 0x000fe2000bf05270 */
[----:B-1----:R-:W-:Y:S02]  /*39c0*/  SEL R0, RZ, 0x1, P0 ;  /* 0x00000001ff007807 */ /* 0x002fe40000000000 */
[----:B------:R-:W-:Y:S01]  /*39d0*/  SEL R10, R10, RZ, P0 ;  /* 0x000000ff0a0a7207 */ /* 0x000fe20000000000 */
[----:B------:R-:W-:Y:S01]  /*39e0*/  USEL UR6, URZ, 0x1, UP0 ;  /* 0x00000001ff067887 */ /* 0x000fe20008000000 */
[----:B------:R-:W-:Y:S01]  /*39f0*/  LOP3.LUT R9, R9, R0, RZ, 0x3c, !PT ;  /* 0x0000000009097212 */ /* 0x000fe200078e3cff */
[----:B------:R-:W-:Y:S01]  /*3a00*/  USEL UR15, UR15, URZ, UP0 ;  /* 0x000000ff0f0f7287 */ /* 0x000fe20008000000 */
[----:B------:R1:W-:Y:S03]  /*3a10*/  UTCBAR [UR7], URZ ;  /* 0x000000ff070073e9 */ /* 0x0003e600080000ff */
[----:B------:R-:W-:Y:S01]  /*3a20*/  LOP3.LUT R11, R11, UR6, RZ, 0x3c, !PT ;  /* 0x000000060b0b7c12 */ /* 0x000fe2000f8e3cff */
[----:B------:R-:W-:Y:S07]  /*3a30*/  @P1 BRA `(.L_x_63) ;  /* 0xfffffff800381947 */ /* 0x000fee000383ffff */
[----:B------:R-:W2:Y:S01]  /*3a40*/  S2UR UR4, SR_CgaCtaId ;  /* 0x00000000000479c3 */ /* 0x000ea20000008800 */
[----:B------:R-:W-:Y:S01]  /*3a50*/  ELECT P0, URZ, PT ;  /* 0x0000000000ff782f */ /* 0x000fe20003800000 */
[----:B------:R-:W-:Y:S01]  /*3a60*/  IMAD.MOV.U32 R0, RZ, RZ, 0x1 ;  /* 0x00000001ff007424 */ /* 0x000fe200078e00ff */
[----:B------:R-:W-:Y:S01]  /*3a70*/  UIADD3 UR5, UPT, UPT, UR5, 0xd0, URZ ;  /* 0x000000d005057890 */ /* 0x000fe2000fffe0ff */
[----:B------:R-:W-:Y:S01]  /*3a80*/  SHF.L.U32 R2, R11, 0x1f, RZ ;  /* 0x0000001f0b027819 */ /* 0x000fe200000006ff */
[----:B------:R-:W-:-:S03]  /*3a90*/  UMOV UR6, 0x40 ;  /* 0x0000004000067882 */ /* 0x000fc60000000000 */
[----:B------:R-:W-:Y:S01]  /*3aa0*/  UVIRTCOUNT.DEALLOC.SMPOOL 0x80 ;  /* 0x000000800000784c */ /* 0x000fe20000000000 */
[----:B--2---:R-:W-:Y:S02]  /*3ab0*/  ULEA UR4, UR4, UR6, 0x18 ;  /* 0x0000000604047291 */ /* 0x004fe4000f8ec0ff */
[----:B------:R-:W-:-:S07]  /*3ac0*/  ULEA UR6, UR15, UR5, 0x3 ;  /* 0x000000050f067291 */ /* 0x000fce000f8e18ff */
[----:B------:R2:W-:Y:S02]  /*3ad0*/  @P0 STS.U8 [UR4+0x1c], R0 ;  /* 0x00001c00ff000988 */ /* 0x0005e40008000004 */
[----:B------:R-:W4:Y:S02]  /*3ae0*/  SYNCS.PHASECHK.TRANS64.TRYWAIT P0, [UR6], R2 ;  /* 0x00000002ff0075a7 */ /* 0x000f240008001106 */
[----:B--2-4-:R-:W-:Y:S05]  /*3af0*/  @!P0 BRA `(.L_x_64) ;  /* 0x0000004800688947 */ /* 0x014fea0003800000 */
.L_x_155:
[----:B-1----:R-:W-:-:S04]  /*3b00*/  UIADD3 UR7, UPT, UPT, UR15, 0x1, URZ ;  /* 0x000000010f077890 */ /* 0x002fc8000fffe0ff */
[----:B------:R-:W-:-:S04]  /*3b10*/  UISETP.NE.AND UP0, UPT, UR7, 0x4, UPT ;  /* 0x000000040700788c */ /* 0x000fc8000bf05270 */
[----:B------:R-:W-:Y:S02]  /*3b20*/  USEL UR8, URZ, 0x1, UP0 ;  /* 0x00000001ff087887 */ /* 0x000fe40008000000 */
[----:B------:R-:W-:-:S04]  /*3b30*/  USEL UR7, UR7, URZ, UP0 ;  /* 0x000000ff07077287 */ /* 0x000fc80008000000 */
[----:B------:R-:W-:Y:S01]  /*3b40*/  ULEA UR6, UR7, UR5, 0x3 ;  /* 0x0000000507067291 */ /* 0x000fe2000f8e18ff */
[----:B--2---:R-:W-:-:S04]  /*3b50*/  LOP3.LUT R2, R11, UR8, RZ, 0x3c, !PT ;  /* 0x000000080b027c12 */ /* 0x004fc8000f8e3cff */
[----:B------:R-:W-:-:S04]  /*3b60*/  SHF.L.U32 R3, R2, 0x1f, RZ ;  /* 0x0000001f02037819 */ /* 0x000fc800000006ff */
[----:B------:R-:W1:Y:S02]  /*3b70*/  SYNCS.PHASECHK.TRANS64.TRYWAIT P0, [UR6], R3 ;  /* 0x00000003ff0075a7 */ /* 0x000e640008001106 */
[----:B-1----:R-:W-:Y:S05]  /*3b80*/  @!P0 BRA `(.L_x_65) ;  /* 0x00000048005c8947 */ /* 0x002fea0003800000 */
.L_x_157:
        /* <DEDUP_REMOVED lines=9> */
.L_x_159:
[----:B------:R-:W-:-:S04]  /*3c20*/  UIADD3 UR7, UPT, UPT, UR7, 0x1, URZ ;  /* 0x0000000107077890 */ /* 0x000fc8000fffe0ff */
[----:B------:R-:W-:-:S04]  /*3c30*/  UISETP.NE.AND UP0, UPT, UR7, 0x4, UPT ;  /* 0x000000040700788c */ /* 0x000fc8000bf05270 */
[----:B------:R-:W-:Y:S02]  /*3c40*/  USEL UR6, URZ, 0x1, UP0 ;  /* 0x00000001ff067887 */ /* 0x000fe40008000000 */
[----:B------:R-:W-:-:S04]  /*3c50*/  USEL UR7, UR7, URZ, UP0 ;  /* 0x000000ff07077287 */ /* 0x000fc80008000000 */
[----:B------:R-:W-:Y:S01]  /*3c60*/  ULEA UR7, UR7, UR5, 0x3 ;  /* 0x0000000507077291 */ /* 0x000fe2000f8e18ff */
[----:B------:R-:W-:-:S04]  /*3c70*/  LOP3.LUT R2, R2, UR6, RZ, 0x3c, !PT ;  /* 0x0000000602027c12 */ /* 0x000fc8000f8e3cff */
[----:B------:R-:W-:-:S04]  /*3c80*/  SHF.L.U32 R2, R2, 0x1f, RZ ;  /* 0x0000001f02027819 */ /* 0x000fc800000006ff */
[----:B------:R-:W2:Y:S02]  /*3c90*/  SYNCS.PHASECHK.TRANS64.TRYWAIT P0, [UR7], R2 ;  /* 0x00000002ff0075a7 */ /* 0x000ea40008001107 */
[----:B--2---:R-:W-:Y:S05]  /*3ca0*/  @!P0 BRA `(.L_x_67) ;  /* 0x0000004800448947 */ /* 0x004fea0003800000 */
.L_x_161:
[----:B------:R-:W-:Y:S01]  /*3cb0*/  NOP ;  /* 0x0000000000007918 */ /* 0x000fe20000000000 */
[----:B-1----:R-:W1:Y:S01]  /*3cc0*/  LDS R0, [UR4+0x14] ;  /* 0x00001404ff007984 */ /* 0x002e620008000800 */
[----:B------:R-:W-:Y:S01]  /*3cd0*/  ULOP3.LUT UR6, UR16, 0xffff, URZ, 0xc0, !UPT ;  /* 0x0000ffff10067892 */ /* 0x000fe2000f8ec0ff */
[----:B------:R-:W-:Y:S01]  /*3ce0*/  UMOV UR8, 0xffff ;  /* 0x0000ffff00087882 */ /* 0x000fe20000000000 */
[----:B------:R-:W-:Y:S02]  /*3cf0*/  UMOV UR5, 0x1 ;  /* 0x0000000100057882 */ /* 0x000fe40000000000 */
[----:B------:R-:W-:-:S04]  /*3d00*/  USHF.R.U32.HI UR6, URZ, 0x5, UR6 ;  /* 0x00000005ff067899 */ /* 0x000fc80008011606 */
[----:B------:R-:W-:Y:S02]  /*3d10*/  USHF.L.U32 UR8, UR8, UR6, URZ ;  /* 0x0000000608087299 */ /* 0x000fe400080006ff */
[----:B------:R-:W-:-:S04]  /*3d20*/  USHF.L.U32 UR5, UR5, UR6, URZ ;  /* 0x0000000605057299 */ /* 0x000fc800080006ff */
[----:B-1----:R-:W-:-:S04]  /*3d30*/  LOP3.LUT R0, R0, UR8, RZ, 0xc0, !PT ;  /* 0x0000000800007c12 */ /* 0x002fc8000f8ec0ff */
[----:B------:R-:W-:-:S13]  /*3d40*/  ISETP.NE.AND P0, PT, R0, UR8, PT ;  /* 0x0000000800007c0c */ /* 0x000fda000bf05270 */
[----:B------:R-:W-:Y:S05]  /*3d50*/  @P0 BRA `(.L_x_68) ;  /* 0x0000000000580947 */ /* 0x000fea0003800000 */
[----:B------:R-:W1:Y:S02]  /*3d60*/  LDS R0, [UR4+0x18] ;  /* 0x00001804ff007984 */ /* 0x000e640008000800 */
[----:B-1----:R-:W-:-:S04]  /*3d70*/  LOP3.LUT R0, R0, UR5, RZ, 0xc0, !PT ;  /* 0x0000000500007c12 */ /* 0x002fc8000f8ec0ff */
[----:B------:R-:W-:-:S13]  /*3d80*/  ISETP.NE.AND P0, PT, R0, UR5, PT ;  /* 0x0000000500007c0c */ /* 0x000fda000bf05270 */
[----:B------:R-:W-:Y:S05]  /*3d90*/  @P0 BRA `(.L_x_69) ;  /* 0x00000000003c0947 */ /* 0x000fea0003800000 */
[----:B------:R-:W1:Y:S01]  /*3da0*/  S2R R2, SR_LANEID ;  /* 0x0000000000027919 */ /* 0x000e620000000000 */
[----:B------:R-:W-:Y:S01]  /*3db0*/  ULOP3.LUT UR8, URZ, UR8, URZ, 0x33, !UPT ;  /* 0x00000008ff087292 */ /* 0x000fe2000f8e33ff */
[----:B------:R-:W-:Y:S02]  /*3dc0*/  VOTEU.ANY UR7, UPT, PT ;  /* 0x0000000000077886 */ /* 0x000fe400038e0100 */
[----:B------:R-:W-:-:S03]  /*3dd0*/  UFLO.U32 UR7, UR7 ;  /* 0x00000007000772bd */ /* 0x000fc600080e0000 */
[----:B------:R-:W-:-:S04]  /*3de0*/  IMAD.U32 R0, RZ, RZ, UR8 ;  /* 0x00000008ff007e24 */ /* 0x000fc8000f8e00ff */
[----:B------:R2:W4:Y:S02]  /*3df0*/  REDUX UR6, R0 ;  /* 0x00000000000673c4 */ /* 0x0005240000000000 */
[----:B------:R1:W-:Y:S02]  /*3e00*/  UTCATOMSWS.AND URZ, UR8 ;  /* 0x0000000800ff79e3 */ /* 0x0003e40008000000 */
[----:B-1----:R-:W-:Y:S02]  /*3e10*/  ISETP.EQ.U32.AND P0, PT, R2, UR7, PT ;  /* 0x0000000702007c0c */ /* 0x002fe4000bf02070 */
[----:B--2---:R-:W-:Y:S02]  /*3e20*/  LOP3.LUT R0, RZ, UR5, RZ, 0x33, !PT ;  /* 0x00000005ff007c12 */ /* 0x004fe4000f8e33ff */
[----:B----4-:R-:W-:Y:S02]  /*3e30*/  MOV R2, UR6 ;  /* 0x0000000600027c02 */ /* 0x010fe40008000f00 */
[----:B------:R-:W1:Y:S07]  /*3e40*/  REDUX UR5, R0 ;  /* 0x00000000000573c4 */ /* 0x000e6e0000000000 */
[----:B------:R2:W-:Y:S01]  /*3e50*/  @P0 ATOMS.AND RZ, [UR4+0x14], R2 ;  /* 0x00001402ffff098c */ /* 0x0005e2000a800004 */
[----:B-1----:R-:W-:-:S05]  /*3e60*/  IMAD.U32 R0, RZ, RZ, UR5 ;  /* 0x00000005ff007e24 */ /* 0x002fca000f8e00ff */
[----:B------:R2:W-:Y:S01]  /*3e70*/  @P0 ATOMS.AND RZ, [UR4+0x18], R0 ;  /* 0x00001800ffff098c */ /* 0x0005e2000a800004 */
[----:B------:R-:W-:Y:S05]  /*3e80*/  BRA `(.L_x_70) ;  /* 0x0000000000147947 */ /* 0x000fea0003800000 */
.L_x_69:
[----:B------:R-:W-:Y:S02]  /*3e90*/  MOV R2, 0x3eb0 ;  /* 0x00003eb000027802 */ /* 0x000fe40000000f00 */
[----:B---3-5:R-:W-:Y:S05]  /*3ea0*/  CALL.REL.NOINC `($__internal_0_$__cuda_sm10x_tcgen05_guardrail_trap_col_being_dealloced_not_returned_by_alloc) ;  /* 0x0000004c002c7944 */ /* 0x028fea0003c00000 */
[----:B------:R-:W-:Y:S05]  /*3eb0*/  BRA `(.L_x_70) ;  /* 0x0000000000087947 */ /* 0x000fea0003800000 */
.L_x_68:
[----:B------:R-:W-:Y:S02]  /*3ec0*/  MOV R2, 0x3ee0 ;  /* 0x00003ee000027802 */ /* 0x000fe40000000f00 */
[----:B---3-5:R-:W-:Y:S05]  /*3ed0*/  CALL.REL.NOINC `($__internal_2_$__cuda_sm10x_tcgen05_guardrail_trap_unallocated_columns_being_dealloced) ;  /* 0x0000004c00387944 */ /* 0x028fea0003c00000 */
.L_x_70:
[----:B------:R-:W-:Y:S01]  /*3ee0*/  NOP ;  /* 0x0000000000007918 */ /* 0x000fe20000000000 */
[----:B------:R-:W-:Y:S05]  /*3ef0*/  EXIT ;  /* 0x000000000000794d */ /* 0x000fea0003800000 */
.L_x_52:
[----:B------:R-:W-:-:S09]  /*3f00*/  UISETP.NE.OR UP2, UPT, UR8, 0x3, !UP2 ;  /* 0x000000030800788c */ /* 0x000fd2000d745670 */
[----:B------:R-:W-:Y:S05]  /*3f10*/  BRA.U UP2, `(.L_x_71) ;  /* 0x0000001102087547 */ /* 0x000fea000b800000 */
[----:B------:R-:W1:Y:S01]  /*3f20*/  LDC R0, c[0x0][0xb30] ;  /* 0x0002cc00ff007b82 */ /* 0x000e620000000800 */
[----:B------:R-:W2:Y:S01]  /*3f30*/  LDCU.64 UR8, c[0x0][0x888] ;  /* 0x00011100ff0877ac */ /* 0x000ea20008000a00 */
[----:B------:R-:W-:Y:S01]  /*3f40*/  IMAD.MOV.U32 R30, RZ, RZ, 0x1 ;  /* 0x00000001ff1e7424 */ /* 0x000fe200078e00ff */
[----:B------:R-:W-:Y:S01]  /*3f50*/  CS2R R28, SRZ ;  /* 0x00000000001c7805 */ /* 0x000fe2000001ff00 */
[----:B------:R-:W-:Y:S01]  /*3f60*/  IMAD.MOV.U32 R25, RZ, RZ, 0x2000 ;  /* 0x00002000ff197424 */ /* 0x000fe200078e00ff */
[----:B------:R-:W4:Y:S03]  /*3f70*/  LDCU.64 UR4, c[0x0][0x890] ;  /* 0x00011200ff0477ac */ /* 0x000f260008000a00 */
[----:B------:R-:W3:Y:S01]  /*3f80*/  LDC R24, c[0x0][0x370] ;  /* 0x0000dc00ff187b82 */ /* 0x000ee20000000800 */
[----:B------:R-:W-:Y:S01]  /*3f90*/  UMOV UR7, 0x400 ;  /* 0x0000040000077882 */ /* 0x000fe20000000000 */
[----:B------:R-:W-:-:S02]  /*3fa0*/  UPLOP3.LUT UP1, UPT, UPT, UPT, UPT, 0x40, 0x4 ;  /* 0x000000000004789c */ /* 0x000fc40003f2e870 */
[----:B------:R-:W-:-:S04]  /*3fb0*/  ULEA UR7, UR37, UR7, 0x18 ;  /* 0x0000000725077291 */ /* 0x000fc8000f8ec0ff */
[----:B------:R-:W3:Y:S01]  /*3fc0*/  LDC R3, c[0x0][0xb0c] ;  /* 0x0002c300ff037b82 */ /* 0x000ee20000000800 */
[----:B------:R-:W-:Y:S02]  /*3fd0*/  UIADD3 UR13, UPT, UPT, UR7, 0x58, URZ ;  /* 0x00000058070d7890 */ /* 0x000fe4000fffe0ff */
[----:B--2---:R-:W-:Y:S02]  /*3fe0*/  UISETP.NE.U32.AND UP2, UPT, UR8, URZ, UPT ;  /* 0x000000ff0800728c */ /* 0x004fe4000bf45070 */
[----:B------:R-:W-:Y:S02]  /*3ff0*/  UIADD3 UR33, UPT, UPT, UR7, 0x40, URZ ;  /* 0x0000004007217890 */ /* 0x000fe4000fffe0ff */
[----:B----4-:R-:W-:Y:S01]  /*4000*/  UISETP.NE.U32.AND UP3, UPT, UR4, URZ, UPT ;  /* 0x000000ff0400728c */ /* 0x010fe2000bf65070 */
[----:B------:R-:W2:Y:S01]  /*4010*/  LDC R18, c[0x0][0xb20] ;  /* 0x0002c800ff127b82 */ /* 0x000ea20000000800 */
[----:B-1----:R-:W-:Y:S01]  /*4020*/  ISETP.NE.AND P1, PT, R0, 0x1, PT ;  /* 0x000000010000780c */ /* 0x002fe20003f25270 */
[----:B------:R-:W-:-:S02]  /*4030*/  UISETP.NE.AND.EX UP2, UPT, UR9, URZ, UPT, UP2 ;  /* 0x000000ff0900728c */ /* 0x000fc4000bf45320 */
[----:B------:R-:W-:Y:S02]  /*4040*/  UIADD3 UR25, UPT, UPT, UR7, 0x48, URZ ;  /* 0x0000004807197890 */ /* 0x000fe4000fffe0ff */
[----:B------:R-:W-:Y:S02]  /*4050*/  UIADD3 UR17, UPT, UPT, UR7, 0x50, URZ ;  /* 0x0000005007117890 */ /* 0x000fe4000fffe0ff */
[----:B-----5:R-:W1:Y:S01]  /*4060*/  LDC.64 R32, c[0x0][0x348] ;  /* 0x0000d200ff207b82 */ /* 0x020e620000000a00 */
[----:B------:R-:W-:Y:S02]  /*4070*/  UPRMT UR13, UR37, 0x654, UR13 ;  /* 0x00000654250d7896 */ /* 0x000fe4000800000d */
[----:B------:R-:W-:-:S05]  /*4080*/  UISETP.NE.AND.EX UP3, UPT, UR5, URZ, UPT, UP3 ;  /* 0x000000ff0500728c */ /* 0x000fca000bf65330 */
[----:B------:R-:W4:Y:S08]  /*4090*/  LDC.64 R16, c[0x0][0xb10] ;  /* 0x0002c400ff107b82 */ /* 0x000f300000000a00 */
[----:B------:R-:W1:Y:S08]  /*40a0*/  LDC.64 R6, c[0x0][0xb18] ;  /* 0x0002c600ff067b82 */ /* 0x000e700000000a00 */
[----:B------:R-:W1:Y:S08]  /*40b0*/  LDC.64 R4, c[0x0][0xb28] ;  /* 0x0002ca00ff047b82 */ /* 0x000e700000000a00 */
[----:B--23--:R-:W1:Y:S02]  /*40c0*/  LDC R19, c[0x0][0x374] ;  /* 0x0000dd00ff137b82 */ /* 0x00ce640000000800 */
.L_x_82:
[C---:B------:R-:W-:Y:S02]  /*40d0*/  LEA R0, R29.reuse, UR7, 0x3 ;  /* 0x000000071d007c11 */ /* 0x040fe4000f8e18ff */
[----:B------:R-:W-:Y:S02]  /*40e0*/  SHF.L.U32 R2, R28, 0x1f, RZ ;  /* 0x0000001f1c027819 */ /* 0x000fe400000006ff */
[----:B------:R-:W-:Y:S02]  /*40f0*/  LEA R20, R29, UR7, 0x4 ;  /* 0x000000071d147c11 */ /* 0x000fe4000f8e20ff */
[----:B--2---:R-:W2:Y:S02]  /*4100*/  SYNCS.PHASECHK.TRANS64.TRYWAIT P0, [R0+URZ+0x90], R2 ;  /* 0x00009002000075a7 */ /* 0x004ea400080011ff */
[----:B--2---:R-:W-:Y:S05]  /*4110*/  @!P0 BRA `(.L_x_72) ;  /* 0x0000004400408947 */ /* 0x004fea0003800000 */
.L_x_162:
[----:B------:R-:W-:Y:S01]  /*4120*/  ISETP.GE.AND P0, PT, R26, 0x1, PT ;  /* 0x000000011a00780c */ /* 0x000fe20003f06270 */
[----:B------:R-:W3:Y:S01]  /*4130*/  LDS.128 R20, [R20+0x120] ;  /* 0x0001200014147984 */ /* 0x000ee20000000c00 */
[----:B--2---:R-:W-:Y:S01]  /*4140*/  VIADD R0, R0, 0xa0 ;  /* 0x000000a000007836 */ /* 0x004fe20000000000 */
[----:B------:R-:W-:Y:S01]  /*4150*/  @!PT LDS RZ, [RZ] ;  /* 0x00000000fffff984 */ /* 0x000fe20000000800 */
[----:B------:R-:W-:Y:S01]  /*4160*/  @!PT LDS RZ, [RZ] ;  /* 0x00000000fffff984 */ /* 0x000fe20000000800 */
[----:B------:R-:W-:Y:S01]  /*4170*/  @!PT LDS RZ, [RZ] ;  /* 0x00000000fffff984 */ /* 0x000fe20000000800 */
[----:B------:R-:W-:Y:S01]  /*4180*/  @!PT LDS RZ, [RZ] ;  /* 0x00000000fffff984 */ /* 0x000fe20000000800 */
[----:B------:R2:W-:Y:S06]  /*4190*/  MEMBAR.ALL.CTA ;  /* 0x0000000000007992 */ /* 0x0005ec0000008000 */
[----:B--2---:R-:W2:Y:S01]  /*41a0*/  FENCE.VIEW.ASYNC.S ;  /* 0x00000000000073c6 */ /* 0x004ea20000000000 */
[----:B------:R-:W-:Y:S04]  /*41b0*/  PRMT R0, RZ, 0x654, R0 ;  /* 0x00000654ff007816 */ /* 0x000fe80000000000 */
[----:B--2---:R2:W-:Y:S01]  /*41c0*/  SYNCS.ARRIVE.TRANS64.RED.A1T0 RZ, [R0+URZ], RZ ;  /* 0x000000ff00ff79a7 */ /* 0x0045e200081004ff */
[----:B---3--:R-:W-:Y:S11]  /*41d0*/  LOP3.LUT P3, RZ, R22, 0x1, RZ, 0xc0, !PT ;  /* 0x0000000116ff7812 */ /* 0x008ff6000786c0ff */
[----:B------:R-:W-:Y:S02]  /*41e0*/  @!UPT UIADD3 URZ, UPT, UPT, URZ, URZ, URZ ;  /* 0x000000fffffff290 */ /* 0x000fe4000fffe0ff */
[----:B------:R-:W-:Y:S02]  /*41f0*/  @P3 MOV R11, R20 ;  /* 0x00000014000b3202 */ /* 0x000fe40000000f00 */
[----:B------:R-:W-:Y:S01]  /*4200*/  @P3 LOP3.LUT R10, R21, 0xffff, RZ, 0xc0, !PT ;  /* 0x0000ffff150a3812 */ /* 0x000fe200078ec0ff */
[----:B--2---:R-:W-:Y:S06]  /*4210*/  @!P0 BRA `(.L_x_73) ;  /* 0x0000000000a48947 */ /* 0x004fec0003800000 */
[-C--:B-1----:R-:W-:Y:S01]  /*4220*/  IMAD.HI.U32 R0, R19, R7.reuse, RZ ;  /* 0x0000000713007227 */ /* 0x082fe200078e00ff */
[----:B------:R-:W-:Y:S02]  /*4230*/  ISETP.NE.AND P0, PT, R6, 0x1, PT ;  /* 0x000000010600780c */ /* 0x000fe40003f05270 */
[----:B------:R-:W-:Y:S01]  /*4240*/  ISETP.NE.AND P2, PT, R26, 0x1, PT ;  /* 0x000000011a00780c */ /* 0x000fe20003f45270 */
[----:B----4-:R-:W-:Y:S01]  /*4250*/  IMAD.HI.U32 R9, R24, R16, RZ ;  /* 0x0000001018097227 */ /* 0x010fe200078e00ff */
[----:B------:R-:W-:Y:S02]  /*4260*/  SHF.R.U32.HI R0, RZ, R18, R0 ;  /* 0x00000012ff007219 */ /* 0x000fe40000011600 */
[----:B------:R-:W-:Y:S01]  /*4270*/  ISETP.NE.AND P4, PT, R3, 0x1, PT ;  /* 0x000000010300780c */ /* 0x000fe20003f85270 */
[----:B------:R-:W-:Y:S01]  /*4280*/  IMAD.HI.U32 R13, R10, R7, RZ ;  /* 0x000000070a0d7227 */ /* 0x000fe200078e00ff */
[----:B------:R-:W-:Y:S02]  /*4290*/  SHF.R.U32.HI R9, RZ, R17, R9 ;  /* 0x00000011ff097219 */ /* 0x000fe40000011609 */
[----:B------:R-:W-:Y:S01]  /*42a0*/  SEL R0, R19, R0, !P0 ;  /* 0x0000000013007207 */ /* 0x000fe20004000000 */
[----:B------:R-:W-:Y:S01]  /*42b0*/  IMAD.HI.U32 R12, R11, R16, RZ ;  /* 0x000000100b0c7227 */ /* 0x000fe200078e00ff */
[----:B------:R-:W-:Y:S03]  /*42c0*/  SEL R9, R24, R9, !P4 ;  /* 0x0000000918097207 */ /* 0x000fe60006000000 */
[-C--:B------:R-:W-:Y:S01]  /*42d0*/  IMAD.HI.U32 R8, R0, R4.reuse, RZ ;  /* 0x0000000400087227 */ /* 0x080fe200078e00ff */
[----:B------:R-:W-:Y:S03]  /*42e0*/  SHF.R.U32.HI R12, RZ, R17, R12 ;  /* 0x00000011ff0c7219 */ /* 0x000fe6000001160c */
[----:B------:R-:W-:Y:S01]  /*42f0*/  IMAD.HI.U32 R2, R9, R4, RZ ;  /* 0x0000000409027227 */ /* 0x000fe200078e00ff */
[-C--:B------:R-:W-:Y:S02]  /*4300*/  @P2 SHF.R.U32.HI R0, RZ, R5.reuse, R8 ;  /* 0x00000005ff002219 */ /* 0x080fe40000011608 */
[----:B------:R-:W-:Y:S02]  /*4310*/  SHF.R.U32.HI R8, RZ, R18, R13 ;  /* 0x00000012ff087219 */ /* 0x000fe4000001160d */
[----:B------:R-:W-:Y:S01]  /*4320*/  @P2 SHF.R.U32.HI R9, RZ, R5, R2 ;  /* 0x00000005ff092219 */ /* 0x000fe20000011602 */
[----:B------:R-:W-:Y:S01]  /*4330*/  IMAD R0, R26, R0, RZ ;  /* 0x000000001a007224 */ /* 0x000fe200078e02ff */
[----:B------:R-:W-:Y:S02]  /*4340*/  SEL R8, R10, R8, !P0 ;  /* 0x000000080a087207 */ /* 0x000fe40004000000 */
[----:B------:R-:W-:Y:S01]  /*4350*/  SEL R2, R11, R12, !P4 ;  /* 0x0000000c0b027207 */ /* 0x000fe20006000000 */
[----:B------:R-:W-:Y:S01]  /*4360*/  IMAD R12, R26, R9, RZ ;  /* 0x000000091a0c7224 */ /* 0x000fe200078e02ff */
[C---:B------:R-:W-:Y:S01]  /*4370*/  ISETP.GE.AND P0, PT, R8.reuse, R0, PT ;  /* 0x000000000800720c */ /* 0x040fe20003f06270 */
[----:B------:R-:W-:Y:S03]  /*4380*/  IMAD.HI.U32 R0, R8, R4, RZ ;  /* 0x0000000408007227 */ /* 0x000fe600078e00ff */
[----:B------:R-:W-:Y:S02]  /*4390*/  ISETP.GE.OR P0, PT, R2, R12, P0 ;  /* 0x0000000c0200720c */ /* 0x000fe40000706670 */
[-C--:B------:R-:W-:Y:S04]  /*43a0*/  SHF.R.U32.HI R0, RZ, R5.reuse, R0 ;  /* 0x00000005ff007219 */ /* 0x080fe80000011600 */
[----:B------:R-:W-:Y:S05]  /*43b0*/  SEL R13, R8, R0, !P2 ;  /* 0x00000000080d7207 */ /* 0x000fea0005000000 */
[----:B------:R-:W-:Y:S02]  /*43c0*/  IMAD.MOV R12, RZ, RZ, -R13 ;  /* 0x000000ffff0c7224 */ /* 0x000fe400078e0a0d */
[----:B------:R-:W-:Y:S04]  /*43d0*/  @!P0 IMAD.HI.U32 R0, R2, R4, RZ ;  /* 0x0000000402008227 */ /* 0x000fe800078e00ff */
[----:B------:R-:W-:Y:S01]  /*43e0*/  IMAD R12, R26, R12, R8 ;  /* 0x0000000c1a0c7224 */ /* 0x000fe200078e0208 */
[----:B------:R-:W-:Y:S04]  /*43f0*/  @!P0 SHF.R.U32.HI R0, RZ, R5, R0 ;  /* 0x00000005ff008219 */ /* 0x000fe80000011600 */
[----:B------:R-:W-:Y:S04]  /*4400*/  @!P0 SEL R0, R2, R0, !P2 ;  /* 0x0000000002008207 */ /* 0x000fe80005000000 */
[----:B------:R-:W-:Y:S01]  /*4410*/  @!P0 IADD3 R13, PT, PT, R13, -R0, RZ ;  /* 0x800000000d0d8210 */ /* 0x000fe20007ffe0ff */
[----:B------:R-:W-:Y:S01]  /*4420*/  @!P0 IMAD R0, R9, R12, R0 ;  /* 0x0000000c09008224 */ /* 0x000fe200078e0200 */
[----:B------:R-:W-:Y:S01]  /*4430*/  IADD3 R9, PT, PT, -R8, RZ, RZ ;  /* 0x000000ff08097210 */ /* 0x000fe20007ffe1ff */
[--C-:B------:R-:W-:Y:S02]  /*4440*/  IMAD.MOV R12, RZ, RZ, -R2.reuse ;  /* 0x000000ffff0c7224 */ /* 0x100fe400078e0a02 */
[----:B------:R-:W-:Y:S02]  /*4450*/  @!P0 IMAD R8, R13, R26, R2 ;  /* 0x0000001a0d088224 */ /* 0x000fe400078e0202 */
[----:B------:R-:W-:Y:S02]  /*4460*/  @!P0 IMAD.MOV.U32 R2, RZ, RZ, R0 ;  /* 0x000000ffff028224 */ /* 0x000fe400078e0000 */
[----:B------:R-:W-:Y:S02]  /*4470*/  IMAD R11, R3, R12, R11 ;  /* 0x0000000c030b7224 */ /* 0x000fe400078e020b */
[----:B------:R-:W-:Y:S02]  /*4480*/  IMAD R10, R6, R9, R10 ;  /* 0x00000009060a7224 */ /* 0x000fe400078e020a */
[----:B------:R-:W-:Y:S02]  /*4490*/  IMAD R11, R2, R3, R11 ;  /* 0x00000003020b7224 */ /* 0x000fe400078e020b */
[----:B------:R-:W-:Y:S02]  /*44a0*/  IMAD R10, R8, R6, R10 ;  /* 0x00000006080a7224 */ /* 0x000fe400078e020a */
.L_x_73:
[----:B------:R-:W-:Y:S05]  /*44b0*/  BRA.U UP1, `(.L_x_74) ;  /* 0x0000000101107547 */ /* 0x000fea000b800000 */
[----:B------:R-:W-:Y:S04]  /*44c0*/  MOV R2, UR6 ;  /* 0x0000000600027c02 */ /* 0x000fe80008000f00 */
[----:B------:R-:W-:Y:S04]  /*44d0*/  SHF.L.U32 R2, R2, 0x1f, RZ ;  /* 0x0000001f02027819 */ /* 0x000fe800000006ff */
[----:B------:R-:W2:Y:S02]  /*44e0*/  SYNCS.PHASECHK.TRANS64.TRYWAIT P0, [UR7+0x88], R2 ;  /* 0x00008802ff0075a7 */ /* 0x000ea40008001107 */
[----:B--2---:R-:W-:Y:S05]  /*44f0*/  @!P0 BRA `(.L_x_75) ;  /* 0x00000040005c8947 */ /* 0x004fea0003800000 */
.L_x_74:
[----:B------:R-:W-:Y:S02]  /*4500*/  R2UR UR35, R15 ;  /* 0x000000000f2372ca */ /* 0x000fe400000e0000 */
[----:B------:R-:W-:Y:S02]  /*4510*/  R2UR UR34, R14 ;  /* 0x000000000e2272ca */ /* 0x000fe400000e0000 */
[----:B------:R-:W-:Y:S02]  /*4520*/  ISETP.NE.U32.AND P2, PT, RZ, UR4, PT ;  /* 0x00000004ff007c0c */ /* 0x000fe4000bf45070 */
[----:B------:R-:W-:Y:S02]  /*4530*/  SHF.L.U32 R14, R30, 0x1f, RZ ;  /* 0x0000001f1e0e7819 */ /* 0x000fe400000006ff */
[----:B------:R-:W-:Y:S05]  /*4540*/  ISETP.NE.AND.EX P2, PT, RZ, UR5, PT, P2 ;  /* 0x00000005ff007c0c */ /* 0x000fea000bf45320 */
[----:B------:R-:W-:Y:S02]  /*4550*/  USHF.L.U32 UR35, UR35, 0x6, URZ ;  /* 0x0000000623237899 */ /* 0x000fe400080006ff */
[----:B------:R-:W-:Y:S01]  /*4560*/  USHF.L.U32 UR34, UR34, 0x7, URZ ;  /* 0x0000000722227899 */ /* 0x000fe200080006ff */
[----:B------:R-:W-:Y:S11]  /*4570*/  BRA.U !UP3, `(.L_x_76) ;  /* 0x000000010b347547 */ /* 0x000ff6000b800000 */
[----:B------:R-:W-:Y:S01]  /*4580*/  UPLOP3.LUT UP0, UPT, UPT, UPT, UP2, 0x80, 0x8 ;  /* 0x000000000008789c */ /* 0x000fe20003f0f020 */
[----:B--2---:R-:W-:Y:S02]  /*4590*/  HFMA2 R0, -RZ, RZ, 0, 5.9604644775390625e-08 ;  /* 0x00000001ff007431 */ /* 0x004fe400000001ff */
[----:B------:R-:W-:Y:S03]  /*45a0*/  IMAD.MOV.U32 R64, RZ, RZ, 0x1 ;  /* 0x00000001ff407424 */ /* 0x000fe600078e00ff */
[----:B------:R-:W-:Y:S05]  /*45b0*/  PLOP3.LUT P0, PT, PT, PT, UP0, 0x80, 0x8 ;  /* 0x000000000008781c */ /* 0x000fea0003f0f008 */
[----:B------:R-:W2:Y:S01]  /*45c0*/  @UP0 LDCU.64 UR10, c[0x0][0x888] ;  /* 0x00011100ff0a07ac */ /* 0x000ea20008000a00 */
[----:B------:R-:W-:Y:S07]  /*45d0*/  @UP0 UIMAD UR8, UR52, UR4, URZ ;  /* 0x00000004340802a4 */ /* 0x000fee000f8e02ff */
[----:B------:R-:W-:Y:S01]  /*45e0*/  @!P0 PRMT R64, R0, 0x7610, R64 ;  /* 0x0000761000408816 */ /* 0x000fe20000000040 */
[----:B--2---:R-:W-:Y:S03]  /*45f0*/  @UP0 UIMAD.WIDE UR10, UR8, 0x4, UR10 ;  /* 0x00000004080a08a5 */ /* 0x004fe6000f8e020a */
[----:B------:R-:W2:Y:S03]  /*4600*/  @!UP0 LDCU UR8, c[0x0][0x880] ;  /* 0x00011000ff0887ac */ /* 0x000ea60008000800 */
[----:B------:R-:W-:Y:S01]  /*4610*/  IMAD.U32 R8, RZ, RZ, UR10 ;  /* 0x0000000aff087e24 */ /* 0x000fe2000f8e00ff */
[----:B------:R-:W-:Y:S05]  /*4620*/  MOV R9, UR11 ;  /* 0x0000000b00097c02 */ /* 0x000fea0008000f00 */
[----:B------:R3:W5:Y:S02]  /*4630*/  @P0 LDG.E R35, desc[UR46][R8.64] ;  /* 0x0000002e08230981 */ /* 0x000764000c1e1900 */
[----:B--23--:R-:W-:Y:S07]  /*4640*/  @!P0 IMAD.U32 R35, RZ, RZ, UR8 ;  /* 0x00000008ff238e24 */ /* 0x00cfee000f8e00ff */
.L_x_76:
[----:B-----5:R-:W-:Y:S01]  /*4650*/  @!P2 FSETP.EQ.AND P0, PT, R35, RZ, PT ;  /* 0x000000ff2300a20b */ /* 0x020fe20003f02000 */
[----:B------:R-:W-:Y:S01]  /*4660*/  @!UPT UIADD3 URZ, UPT, UPT, URZ, URZ, URZ ;  /* 0x000000fffffff290 */ /* 0x000fe2000fffe0ff */
[----:B------:R-:W-:Y:S11]  /*4670*/  @!P2 BRA `(.L_x_77) ;  /* 0x000000000014a947 */ /* 0x000ff60003800000 */
[----:B------:R-:W-:Y:S02]  /*4680*/  LOP3.LUT P2, RZ, R64, 0xff, RZ, 0xc0, !PT ;  /* 0x000000ff40ff7812 */ /* 0x000fe4000784c0ff */
[----:B------:R-:W-:Y:S04]  /*4690*/  PLOP3.LUT P0, PT, PT, PT, UP0, 0x80, 0x8 ;  /* 0x000000000008781c */ /* 0x000fe80003f0f008 */
[----:B------:R-:W-:Y:S07]  /*46a0*/  PLOP3.LUT P0, PT, P0, PT, PT, 0x8, 0x80 ;  /* 0x000000000080781c */ /* 0x000fee000070e170 */
[----:B------:R-:W-:Y:S11]  /*46b0*/  @P2 FSETP.EQ.AND P0, PT, R35, RZ, PT ;  /* 0x000000ff2300220b */ /* 0x000ff60003f02000 */
[----:B------:R-:W-:Y:S02]  /*46c0*/  @!UPT UIADD3 URZ, UPT, UPT, URZ, URZ, URZ ;  /* 0x000000fffffff290 */ /* 0x000fe4000fffe0ff */
.L_x_77:
[----:B------:R-:W3:Y:S01]  /*46d0*/  SYNCS.PHASECHK.TRANS64.TRYWAIT P2, [UR7+0x60], R14 ;  /* 0x0000600eff0075a7 */ /* 0x000ee20008041107 */
[----:B------:R-:W-:Y:S04]  /*46e0*/  ELECT P4, URZ, PT ;  /* 0x0000000000ff782f */ /* 0x000fe80003880000 */
[----:B------:R-:W-:Y:S11]  /*46f0*/  PLOP3.LUT P4, PT, P0, P4, PT, 0xf2, 0x2f ;  /* 0x00000000002f781c */ /* 0x000ff60000789e72 */
[----:B------:R-:W-:Y:S02]  /*4700*/  @!UPT UIADD3 URZ, UPT, UPT, URZ, URZ, URZ ;  /* 0x000000fffffff290 */ /* 0x000fe4000fffe0ff */
[----:B-1----:R-:W-:Y:S05]  /*4710*/  @!P4 IADD3 R8, P0, PT, R32, 0x580, RZ ;  /* 0x000005802008c810 */ /* 0x002fea0007f1e0ff */
[----:B--2---:R-:W-:Y:S01]  /*4720*/  @!P4 IMAD.X R2, RZ, RZ, R33, P0 ;  /* 0x000000ffff02c224 */ /* 0x004fe200000e0621 */
[----:B---3--:R-:W-:Y:S07]  /*4730*/  @!P2 BRA `(.L_x_78) ;  /* 0x0000003c00e4a947 */ /* 0x008fee0003800000 */
.L_x_165:
[----:B------:R-:W-:Y:S01]  /*4740*/  @!P4 R2UR UR8, R2 ;  /* 0x000000000208c2ca */ /* 0x000fe200000e0000 */
[----:B------:R-:W-:Y:S01]  /*4750*/  VOTEU.ALL UP1, P4 ;  /* 0x0000000000ff7886 */ /* 0x000fe20002020000 */
[----:B------:R-:W-:Y:S01]  /*4760*/  @!P4 R2UR UR9, R8 ;  /* 0x000000000809c2ca */ /* 0x000fe200000e0000 */
[----:B-1----:R-:W-:Y:S01]  /*4770*/  @!P4 IMAD.MOV.U32 R0, RZ, RZ, 0x2000 ;  /* 0x00002000ff00c424 */ /* 0x002fe200078e00ff */
[----:B------:R-:W-:Y:S01]  /*4780*/  UMOV UR10, 0x0 ;  /* 0x00000000000a7882 */ /* 0x000fe20000000000 */
[----:B------:R-:W-:Y:S01]  /*4790*/  UMOV UR11, 0x10000000 ;  /* 0x10000000000b7882 */ /* 0x000fe20000000000 */
[----:B------:R-:W-:Y:S01]  /*47a0*/  @!UP1 UIADD3 UR32, UPT, UPT, UR7, 0x400, URZ ;  /* 0x0000040007209890 */ /* 0x000fe2000fffe0ff */
[----:B------:R-:W-:Y:S01]  /*47b0*/  VOTEU.ALL UP1, P4 ;  /* 0x0000000000ff7886 */ /* 0x000fe20002020000 */
[----:B------:R-:W-:Y:S05]  /*47c0*/  UMOV UR36, UR52 ;  /* 0x0000003400247c82 */ /* 0x000fea0008000000 */
[----:B------:R-:W-:Y:S01]  /*47d0*/  IMAD.U32 R9, RZ, RZ, UR8 ;  /* 0x00000008ff097e24 */ /* 0x000fe2000f8e00ff */
[----:B------:R-:W-:Y:S01]  /*47e0*/  UPRMT UR8, UR37, 0x654, UR33 ;  /* 0x0000065425087896 */ /* 0x000fe20008000021 */
[----:B------:R-:W-:Y:S03]  /*47f0*/  IMAD.U32 R8, RZ, RZ, UR9 ;  /* 0x00000009ff087e24 */ /* 0x000fe6000f8e00ff */
[----:B------:R-:W-:Y:S02]  /*4800*/  @!P4 R2UR UR15, R9 ;  /* 0x00000000090fc2ca */ /* 0x000fe400000e0000 */
[----:B------:R-:W-:Y:S02]  /*4810*/  @!P4 R2UR UR14, R8 ;  /* 0x00000000080ec2ca */ /* 0x000fe400000e0000 */
[----:B------:R-:W-:Y:S05]  /*4820*/  @!P4 IADD3 R8, P0, PT, R32, 0x580, RZ ;  /* 0x000005802008c810 */ /* 0x000fea0007f1e0ff */
[----:B------:R-:W-:Y:S06]  /*4830*/  @!P4 IMAD.X R2, RZ, RZ, R33, P0 ;  /* 0x000000ffff02c224 */ /* 0x000fec00000e0621 */
[----:B------:R1:W-:Y:S01]  /*4840*/  @!UP1 UTMALDG.3D [UR32], [UR14], desc[UR10] ;  /* 0x00000a200e0095b4 */ /* 0x0003e20008011000 */
[----:B------:R1:W-:Y:S01]  /*4850*/  @!P4 SYNCS.ARRIVE.TRANS64.RED.A0TR RZ, [UR7+0x40], R0 ;  /* 0x00004000ffffc9a7 */ /* 0x0003e20008300407 */
[----:B------:R-:W-:Y:S01]  /*4860*/  SYNCS.ARRIVE.TRANS64.RED.A1T0 RZ, [UR8], RZ ;  /* 0x000000ffffff79a7 */ /* 0x000fe20008100408 */
[----:B------:R-:W2:Y:S02]  /*4870*/  SYNCS.PHASECHK.TRANS64.TRYWAIT P2, [UR7+0x68], R14 ;  /* 0x0000680eff0075a7 */ /* 0x000ea40008041107 */
[----:B-12---:R-:W-:Y:S05]  /*4880*/  @!P2 BRA `(.L_x_79) ;  /* 0x0000003c00a8a947 */ /* 0x006fea0003800000 */
.L_x_167:
[----:B------:R-:W-:Y:S01]  /*4890*/  @!P4 R2UR UR8, R2 ;  /* 0x000000000208c2ca */ /* 0x000fe200000e0000 */
[----:B------:R-:W-:Y:S01]  /*48a0*/  VOTEU.ALL UP1, P4 ;  /* 0x0000000000ff7886 */ /* 0x000fe20002020000 */
[----:B------:R-:W-:Y:S01]  /*48b0*/  @!P4 R2UR UR9, R8 ;  /* 0x000000000809c2ca */ /* 0x000fe200000e0000 */
[----:B-1----:R-:W-:Y:S01]  /*48c0*/  @!P4 IMAD.MOV.U32 R0, RZ, RZ, 0x2000 ;  /* 0x00002000ff00c424 */ /* 0x002fe200078e00ff */
[----:B------:R-:W-:Y:S01]  /*48d0*/  UMOV UR10, 0x0 ;  /* 0x00000000000a7882 */ /* 0x000fe20000000000 */
[----:B------:R-:W-:Y:S01]  /*48e0*/  UMOV UR11, 0x10000000 ;  /* 0x10000000000b7882 */ /* 0x000fe20000000000 */
[----:B------:R-:W-:Y:S02]  /*48f0*/  @!UP1 UIADD3 UR26, UPT, UPT, UR34, 0x20, URZ ;  /* 0x00000020221a9890 */ /* 0x000fe4000fffe0ff */
[----:B------:R-:W-:Y:S01]  /*4900*/  @!UP1 UIADD3 UR24, UPT, UPT, UR7, 0x2400, URZ ;  /* 0x0000240007189890 */ /* 0x000fe2000fffe0ff */
[----:B------:R-:W-:Y:S01]  /*4910*/  VOTEU.ALL UP1, P4 ;  /* 0x0000000000ff7886 */ /* 0x000fe20002020000 */
[----:B------:R-:W-:Y:S01]  /*4920*/  UMOV UR27, UR35 ;  /* 0x00000023001b7c82 */ /* 0x000fe20008000000 */
[----:B------:R-:W-:Y:S02]  /*4930*/  UMOV UR28, UR52 ;  /* 0x00000034001c7c82 */ /* 0x000fe40008000000 */
        /* <DEDUP_REMOVED lines=12> */
.L_x_169:
[----:B------:R-:W2:Y:S01]  /*4a00*/  LDC.64 R12, c[0x0][0xb18] ;  /* 0x0002c600ff0c7b82 */ /* 0x000ea20000000a00 */
[----:B------:R-:W-:Y:S01]  /*4a10*/  @!P4 R2UR UR8, R2 ;  /* 0x000000000208c2ca */ /* 0x000fe200000e0000 */
[----:B------:R-:W-:Y:S01]  /*4a20*/  VOTEU.ALL UP1, P4 ;  /* 0x0000000000ff7886 */ /* 0x000fe20002020000 */
[----:B------:R-:W-:Y:S01]  /*4a30*/  @!P4 R2UR UR9, R8 ;  /* 0x000000000809c2ca */ /* 0x000fe200000e0000 */
[----:B-1----:R-:W-:Y:S01]  /*4a40*/  @!P4 IMAD.MOV.U32 R0, RZ, RZ, 0x2000 ;  /* 0x00002000ff00c424 */ /* 0x002fe200078e00ff */
[----:B------:R-:W-:Y:S03]  /*4a50*/  UMOV UR10, 0x0 ;  /* 0x00000000000a7882 */ /* 0x000fe60000000000 */
[----:B------:R-:W1:Y:S01]  /*4a60*/  @!P1 LDC R2, c[0x0][0xb0c] ;  /* 0x0002c300ff029b82 */ /* 0x000e620000000800 */
[----:B------:R-:W-:Y:S01]  /*4a70*/  @!UP1 UIADD3 UR18, UPT, UPT, UR34, 0x40, URZ ;  /* 0x0000004022129890 */ /* 0x000fe2000fffe0ff */
[----:B------:R-:W-:Y:S01]  /*4a80*/  @P3 SHF.R.U32.HI R27, RZ, 0x10, R21 ;  /* 0x00000010ff1b3819 */ /* 0x000fe20000011615 */
[----:B------:R-:W-:Y:S01]  /*4a90*/  @!UP1 UIADD3 UR16, UPT, UPT, UR7, 0x4400, URZ ;  /* 0x0000440007109890 */ /* 0x000fe2000fffe0ff */
[----:B------:R-:W-:Y:S01]  /*4aa0*/  VIADD R29, R29, 0x1 ;  /* 0x000000011d1d7836 */ /* 0x000fe20000000000 */
[----:B------:R-:W-:Y:S01]  /*4ab0*/  VOTEU.ALL UP1, P4 ;  /* 0x0000000000ff7886 */ /* 0x000fe20002020000 */
[----:B------:R-:W-:Y:S01]  /*4ac0*/  UMOV UR11, 0x10000000 ;  /* 0x10000000000b7882 */ /* 0x000fe20000000000 */
[----:B------:R-:W-:Y:S01]  /*4ad0*/  UMOV UR19, UR35 ;  /* 0x0000002300137c82 */ /* 0x000fe20008000000 */
[----:B------:R-:W-:Y:S01]  /*4ae0*/  IMAD.U32 R9, RZ, RZ, UR8 ;  /* 0x00000008ff097e24 */ /* 0x000fe2000f8e00ff */
[----:B------:R-:W-:Y:S01]  /*4af0*/  UMOV UR20, UR52 ;  /* 0x0000003400147c82 */ /* 0x000fe20008000000 */
[----:B------:R-:W-:Y:S01]  /*4b00*/  IMAD.U32 R8, RZ, RZ, UR9 ;  /* 0x00000009ff087e24 */ /* 0x000fe2000f8e00ff */
[----:B------:R-:W-:Y:S02]  /*4b10*/  UPRMT UR8, UR37, 0x654, UR17 ;  /* 0x0000065425087896 */ /* 0x000fe40008000011 */
[----:B------:R-:W-:Y:S02]  /*4b20*/  @!P4 R2UR UR15, R9 ;  /* 0x00000000090fc2ca */ /* 0x000fe400000e0000 */
[----:B------:R-:W-:Y:S02]  /*4b30*/  @!P4 R2UR UR14, R8 ;  /* 0x00000000080ec2ca */ /* 0x000fe400000e0000 */
[----:B------:R-:W3:Y:S11]  /*4b40*/  LDC.64 R8, c[0x0][0xb10] ;  /* 0x0002c400ff087b82 */ /* 0x000ef60000000a00 */
[----:B------:R1:W-:Y:S01]  /*4b50*/  @!UP1 UTMALDG.3D [UR16], [UR14], desc[UR10] ;  /* 0x00000a100e0095b4 */ /* 0x0003e20008011000 */
[----:B------:R5:W-:Y:S01]  /*4b60*/  @!P4 SYNCS.ARRIVE.TRANS64.RED.A0TR RZ, [UR7+0x50], R0 ;  /* 0x00005000ffffc9a7 */ /* 0x000be20008300407 */
[C---:B---3--:R-:W-:Y:S01]  /*4b70*/  @!P1 IMAD.HI.U32 R8, R11.reuse, R8, RZ ;  /* 0x000000080b089227 */ /* 0x048fe200078e00ff */
[----:B--2---:R-:W-:Y:S02]  /*4b80*/  @!P1 ISETP.NE.AND P0, PT, R12, 0x1, PT ;  /* 0x000000010c00980c */ /* 0x004fe40003f05270 */
[----:B-1----:R-:W-:Y:S01]  /*4b90*/  @!P1 ISETP.NE.AND P2, PT, R2, 0x1, PT ;  /* 0x000000010200980c */ /* 0x002fe20003f45270 */
[----:B------:R-:W-:Y:S01]  /*4ba0*/  SYNCS.ARRIVE.TRANS64.RED.A1T0 RZ, [UR8], RZ ;  /* 0x000000ffffff79a7 */ /* 0x000fe20008100408 */
[C---:B------:R-:W-:Y:S01]  /*4bb0*/  @!P1 IMAD.HI.U32 R13, R10.reuse, R13, RZ ;  /* 0x0000000d0a0d9227 */ /* 0x040fe200078e00ff */
[----:B------:R-:W-:Y:S04]  /*4bc0*/  @!P1 SHF.R.U32.HI R8, RZ, R9, R8 ;  /* 0x00000009ff089219 */ /* 0x000fe80000011608 */
[----:B------:R-:W-:Y:S01]  /*4bd0*/  @!P1 SEL R8, R11, R8, !P2 ;  /* 0x000000080b089207 */ /* 0x000fe20005000000 */
[----:B------:R-:W1:Y:S01]  /*4be0*/  SYNCS.PHASECHK.TRANS64.TRYWAIT P5, [UR7+0x78], R14 ;  /* 0x0000780eff0075a7 */ /* 0x000e6200080a1107 */
[----:B-----5:R-:W2:Y:S02]  /*4bf0*/  @!P1 LDC R0, c[0x0][0xb20] ;  /* 0x0002c800ff009b82 */ /* 0x020ea40000000800 */
[----:B--2---:R-:W-:Y:S04]  /*4c00*/  @!P1 SHF.R.U32.HI R0, RZ, R0, R13 ;  /* 0x00000000ff009219 */ /* 0x004fe8000001160d */
[----:B------:R-:W-:Y:S05]  /*4c10*/  @!P1 SEL R9, R10, R0, !P0 ;  /* 0x000000000a099207 */ /* 0x000fea0004000000 */
[----:B------:R-:W-:Y:S02]  /*4c20*/  @!P1 IMAD.IADD R0, R9, 0x1, -R8 ;  /* 0x0000000109009824 */ /* 0x000fe400078e0a08 */
[----:B------:R-:W-:Y:S02]  /*4c30*/  @!P1 IMAD.IADD R8, R8, 0x1, -R9 ;  /* 0x0000000108089824 */ /* 0x000fe400078e0a09 */
[----:B------:R-:W-:Y:S02]  /*4c40*/  @!P1 IMAD R11, R0, R2, R11 ;  /* 0x00000002000b9224 */ /* 0x000fe400078e020b */
[----:B------:R-:W-:Y:S01]  /*4c50*/  @!P1 IMAD R10, R8, R12, R10 ;  /* 0x0000000c080a9224 */ /* 0x000fe200078e020a */
[----:B-1----:R-:W-:Y:S06]  /*4c60*/  @!P5 BRA `(.L_x_81) ;  /* 0x0000003800e0d947 */ /* 0x002fec0003800000 */
.L_x_171:
[----:B------:R-:W-:Y:S01]  /*4c70*/  @!P4 IADD3 R2, P0, PT, R32, 0x580, RZ ;  /* 0x000005802002c810 */ /* 0x000fe20007f1e0ff */
[----:B------:R-:W-:Y:S01]  /*4c80*/  VOTEU.ALL UP1, P4 ;  /* 0x0000000000ff7886 */ /* 0x000fe20002020000 */
[----:B------:R-:W-:Y:S01]  /*4c90*/  UMOV UR18, 0x0 ;  /* 0x0000000000127882 */ /* 0x000fe20000000000 */
[----:B------:R-:W-:Y:S01]  /*4ca0*/  UMOV UR19, 0x10000000 ;  /* 0x1000000000137882 */ /* 0x000fe20000000000 */
[----:B------:R-:W-:Y:S01]  /*4cb0*/  @!P4 R2UR UR9, R2 ;  /* 0x000000000209c2ca */ /* 0x000fe200000e0000 */
[----:B-1----:R-:W-:Y:S01]  /*4cc0*/  @!P4 IMAD.X R0, RZ, RZ, R33, P0 ;  /* 0x000000ffff00c224 */ /* 0x002fe200000e0621 */
[----:B------:R-:W-:Y:S01]  /*4cd0*/  @!UP1 UIADD3 UR10, UPT, UPT, UR34, 0x60, URZ ;  /* 0x00000060220a9890 */ /* 0x000fe2000fffe0ff */
[----:B------:R-:W-:Y:S01]  /*4ce0*/  ISETP.NE.AND P0, PT, R29, 0x2, PT ;  /* 0x000000021d00780c */ /* 0x000fe20003f05270 */
[----:B------:R-:W-:Y:S01]  /*4cf0*/  UMOV UR11, UR35 ;  /* 0x00000023000b7c82 */ /* 0x000fe20008000000 */
[----:B------:R-:W-:Y:S01]  /*4d00*/  UMOV UR12, UR52 ;  /* 0x00000034000c7c82 */ /* 0x000fe20008000000 */
[----:B------:R-:W-:Y:S01]  /*4d10*/  @!P4 R2UR UR8, R0 ;  /* 0x000000000008c2ca */ /* 0x000fe200000e0000 */
[----:B------:R-:W-:Y:S01]  /*4d20*/  IMAD.IADD R14, R10, 0x1, R62 ;  /* 0x000000010a0e7824 */ /* 0x000fe200078e023e */
[----:B------:R-:W-:Y:S01]  /*4d30*/  @P3 R2UR UR52, R27 ;  /* 0x000000001b3432ca */ /* 0x000fe200000e0000 */
[----:B------:R-:W-:Y:S01]  /*4d40*/  IMAD.IADD R15, R11, 0x1, R63 ;  /* 0x000000010b0f7824 */ /* 0x000fe200078e023f */
[----:B------:R-:W-:Y:S02]  /*4d50*/  SEL R0, RZ, 0x1, P0 ;  /* 0x00000001ff007807 */ /* 0x000fe40000000000 */
[----:B------:R-:W-:Y:S01]  /*4d60*/  LOP3.LUT R30, R30, 0x1, RZ, 0x3c, !PT ;  /* 0x000000011e1e7812 */ /* 0x000fe200078e3cff */
[----:B------:R-:W-:Y:S01]  /*4d70*/  IMAD.U32 R8, RZ, RZ, UR9 ;  /* 0x00000009ff087e24 */ /* 0x000fe2000f8e00ff */
[----:B------:R-:W-:Y:S01]  /*4d80*/  @!UP1 UIADD3 UR9, UPT, UPT, UR7, 0x58, URZ ;  /* 0x0000005807099890 */ /* 0x000fe2000fffe0ff */
[----:B------:R-:W-:Y:S02]  /*4d90*/  LOP3.LUT R28, R28, R0, RZ, 0x3c, !PT ;  /* 0x000000001c1c7212 */ /* 0x000fe400078e3cff */
[----:B------:R-:W-:Y:S02]  /*4da0*/  SEL R29, R29, RZ, P0 ;  /* 0x000000ff1d1d7207 */ /* 0x000fe40000000000 */
[----:B------:R-:W-:Y:S01]  /*4db0*/  IMAD.U32 R9, RZ, RZ, UR8 ;  /* 0x00000008ff097e24 */ /* 0x000fe2000f8e00ff */
[----:B------:R-:W-:Y:S01]  /*4dc0*/  @!P4 R2UR UR14, R8 ;  /* 0x00000000080ec2ca */ /* 0x000fe200000e0000 */
[----:B------:R-:W-:Y:S01]  /*4dd0*/  @!UP1 UIADD3 UR8, UPT, UPT, UR7, 0x6400, URZ ;  /* 0x0000640007089890 */ /* 0x000fe2000fffe0ff */
[----:B------:R-:W-:Y:S02]  /*4de0*/  VOTEU.ALL UP1, P4 ;  /* 0x0000000000ff7886 */ /* 0x000fe40002020000 */
[----:B------:R-:W-:Y:S11]  /*4df0*/  @!P4 R2UR UR15, R9 ;  /* 0x00000000090fc2ca */ /* 0x000ff600000e0000 */
[----:B------:R-:W-:Y:S02]  /*4e00*/  @!UPT UIADD3 URZ, UPT, UPT, URZ, URZ, URZ ;  /* 0x000000fffffff290 */ /* 0x000fe4000fffe0ff */
[----:B------:R2:W-:Y:S01]  /*4e10*/  @!UP1 UTMALDG.3D [UR8], [UR14], desc[UR18] ;  /* 0x000012080e0095b4 */ /* 0x0005e20008011000 */
[----:B------:R2:W-:Y:S01]  /*4e20*/  @!P4 SYNCS.ARRIVE.TRANS64.RED.A0TR RZ, [UR7+0x58], R25 ;  /* 0x00005819ffffc9a7 */ /* 0x0005e20008300407 */
[----:B------:R-:W-:Y:S01]  /*4e30*/  UPLOP3.LUT UP1, UPT, UPT, UPT, UPT, 0x80, 0x8 ;  /* 0x000000000008789c */ /* 0x000fe20003f2f070 */
[----:B------:R-:W-:Y:S01]  /*4e40*/  SYNCS.ARRIVE.TRANS64.RED.A1T0 RZ, [UR13], RZ ;  /* 0x000000ffffff79a7 */ /* 0x000fe2000810040d */
[----:B------:R-:W-:Y:S09]  /*4e50*/  @P3 BRA `(.L_x_82) ;  /* 0xfffffff0009c3947 */ /* 0x000ff2000383ffff */
[----:B------:R-:W-:-:S04]  /*4e60*/  SHF.L.U32 R2, R30, 0x1f, RZ ;  /* 0x0000001f1e027819 */ /* 0x000fc800000006ff */
[----:B------:R-:W1:Y:S02]  /*4e70*/  SYNCS.PHASECHK.TRANS64.TRYWAIT P0, [UR7+0x60], R2 ;  /* 0x00006002ff0075a7 */ /* 0x000e640008001107 */
[----:B-1----:R-:W-:Y:S05]  /*4e80*/  @!P0 BRA `(.L_x_83) ;  /* 0x0000003800708947 */ /* 0x002fea0003800000 */
.L_x_173:
[----:B------:R-:W3:Y:S02]  /*4e90*/  SYNCS.PHASECHK.TRANS64.TRYWAIT P0, [UR7+0x68], R2 ;  /* 0x00006802ff0075a7 */ /* 0x000ee40008001107 */
[----:B---3--:R-:W-:Y:S05]  /*4ea0*/  @!P0 BRA `(.L_x_84) ;  /* 0x0000003800808947 */ /* 0x008fea0003800000 */
.L_x_175:
[----:B------:R-:W3:Y:S02]  /*4eb0*/  SYNCS.PHASECHK.TRANS64.TRYWAIT P0, [UR7+0x70], R2 ;  /* 0x00007002ff0075a7 */ /* 0x000ee40008001107 */
[----:B---3--:R-:W-:Y:S05]  /*4ec0*/  @!P0 BRA `(.L_x_85) ;  /* 0x0000003800908947 */ /* 0x008fea0003800000 */
.L_x_177:
[----:B-1----:R-:W-:-:S07]  /*4ed0*/  MOV R0, UR7 ;  /* 0x0000000700007c02 */ /* 0x002fce0008000f00 */
.L_x_86:
[----:B-1----:R-:W-:-:S04]  /*4ee0*/  SHF.L.U32 R2, R30, 0x1f, RZ ;  /* 0x0000001f1e027819 */ /* 0x002fc800000006ff */
[----:B------:R1:W3:Y:S03]  /*4ef0*/  SYNCS.PHASECHK.TRANS64.TRYWAIT P0, [R0+URZ+0x78], R2 ;  /* 0x00007802000075a7 */ /* 0x0002e600080011ff */
[----:B---3--:R-:W-:Y:S05]  /*4f00*/  @!P0 NANOSLEEP.SYNCS 0x989680 ;  /* 0x009896800000895d */ /* 0x008fea0003900000 */
[----:B------:R-:W3:Y:S02]  /*4f10*/  @!P0 SYNCS.PHASECHK.TRANS64 P0, [R0+URZ+0x78], R2 ;  /* 0x00007802000085a7 */ /* 0x000ee400080010ff */
[----:B--23--:R-:W-:Y:S05]  /*4f20*/  @P0 EXIT ;  /* 0x000000000000094d */ /* 0x00cfea0003800000 */
[----:B------:R-:W-:Y:S05]  /*4f30*/  BRA `(.L_x_86) ;  /* 0xfffffffc00e87947 */ /* 0x000fea000383ffff */
.L_x_71:
[----:B------:R-:W-:-:S06]  /*4f40*/  UISETP.GE.AND UP1, UPT, UR8, 0x4, UPT ;  /* 0x000000040800788c */ /* 0x000fcc000bf26270 */
[----:B------:R-:W-:-:S13]  /*4f50*/  PLOP3.LUT P0, PT, PT, PT, UP1, 0x80, 0x8 ;  /* 0x000000000008781c */ /* 0x000fda0003f0f018 */
[----:B------:R-:W-:Y:S05]  /*4f60*/  @!P0 EXIT ;  /* 0x000000000000894d */ /* 0x000fea0003800000 */
[----:B------:R-:W-:Y:S01]  /*4f70*/  BAR.SYNC.DEFER_BLOCKING 0x6, 0xa0 ;  /* 0x0182800000007b1d */ /* 0x000fe20000010000 */
[C---:B------:R-:W-:Y:S01]  /*4f80*/  IMAD.SHL.U32 R4, R77.reuse, 0x20, RZ ;  /* 0x000000204d047824 */ /* 0x040fe200078e00ff */
[C---:B------:R-:W-:Y:S01]  /*4f90*/  R2P PR, R77.reuse, 0x6 ;  /* 0x000000064d007804 */ /* 0x040fe20000000000 */
[C---:B------:R-:W-:Y:S01]  /*4fa0*/  IMAD.SHL.U32 R68, R77.reuse, 0x4, RZ ;  /* 0x000000044d447824 */ /* 0x040fe200078e00ff */
[----:B------:R-:W-:Y:S01]  /*4fb0*/  CS2R R72, SRZ ;  /* 0x0000000000487805 */ /* 0x000fe2000001ff00 */
[C---:B------:R-:W-:Y:S01]  /*4fc0*/  IMAD.U32 R32, R77.reuse, 0x10000, RZ ;  /* 0x000100004d207824 */ /* 0x040fe200078e00ff */
[----:B------:R-:W-:Y:S02]  /*4fd0*/  UMOV UR36, 0x400 ;  /* 0x0000040000247882 */ /* 0x000fe40000000000 */
[----:B------:R-:W1:Y:S01]  /*4fe0*/  LDC R67, c[0x0][0x370] ;  /* 0x0000dc00ff437b82 */ /* 0x000e620000000800 */
[----:B------:R-:W-:Y:S01]  /*4ff0*/  ULEA UR36, UR37, UR36, 0x18 ;  /* 0x0000002425247291 */ /* 0x000fe2000f8ec0ff */
[C---:B------:R-:W-:Y:S01]  /*5000*/  LOP3.LUT R3, R4.reuse, 0xe0, RZ, 0xc0, !PT ;  /* 0x000000e004037812 */ /* 0x040fe200078ec0ff */
[----:B------:R-:W-:Y:S01]  /*5010*/  IMAD.SHL.U32 R2, R77, 0x10, RZ ;  /* 0x000000104d027824 */ /* 0x000fe200078e00ff */
[----:B------:R-:W-:Y:S01]  /*5020*/  LOP3.LUT R4, R4, 0x100, RZ, 0xc0, !PT ;  /* 0x0000010004047812 */ /* 0x000fe200078ec0ff */
[----:B------:R-:W-:Y:S01]  /*5030*/  UIADD3 UR4, UPT, UPT, UR36, 0x400, URZ ;  /* 0x0000040024047890 */ /* 0x000fe2000fffe0ff */
[----:B------:R-:W-:Y:S01]  /*5040*/  LOP3.LUT R68, R3, 0x1c, R68, 0xf8, !PT ;  /* 0x0000001c03447812 */ /* 0x000fe200078ef844 */
[----:B------:R-:W-:Y:S01]  /*5050*/  IMAD.MOV.U32 R76, RZ, RZ, 0x10 ;  /* 0x00000010ff4c7424 */ /* 0x000fe200078e00ff */
[----:B------:R-:W2:Y:S01]  /*5060*/  LDC R28, c[0x0][0xb0c] ;  /* 0x0002c300ff1c7b82 */ /* 0x000ea20000000800 */
[----:B------:R-:W-:Y:S01]  /*5070*/  SHF.R.U32.HI R3, RZ, 0x2, R77 ;  /* 0x00000002ff037819 */ /* 0x000fe2000001164d */
[----:B------:R-:W-:Y:S01]  /*5080*/  IMAD.MOV.U32 R75, RZ, RZ, 0x20 ;  /* 0x00000020ff4b7424 */ /* 0x000fe200078e00ff */
[----:B------:R-:W-:Y:S01]  /*5090*/  LOP3.LUT R32, R32, 0x600000, RZ, 0xc0, !PT ;  /* 0x0060000020207812 */ /* 0x000fe200078ec0ff */
[----:B------:R-:W-:Y:S01]  /*50a0*/  IMAD.MOV.U32 R74, RZ, RZ, 0x1 ;  /* 0x00000001ff4a7424 */ /* 0x000fe200078e00ff */
[----:B------:R-:W-:Y:S01]  /*50b0*/  LOP3.LUT R2, R4, 0x600, R2, 0xf8, !PT ;  /* 0x0000060004027812 */ /* 0x000fe200078ef802 */
[----:B------:R-:W-:Y:S01]  /*50c0*/  IMAD.MOV.U32 R31, RZ, RZ, RZ ;  /* 0x000000ffff1f7224 */ /* 0x000fe200078e00ff */
[----:B------:R-:W-:Y:S01]  /*50d0*/  LOP3.LUT R68, R68, 0x4, R3, 0x78, !PT ;  /* 0x0000000444447812 */ /* 0x000fe200078e7803 */
[----:B------:R-:W4:Y:S01]  /*50e0*/  LDC R65, c[0x0][0xb20] ;  /* 0x0002c800ff417b82 */ /* 0x000f220000000800 */
[----:B------:R-:W3:Y:S01]  /*50f0*/  LDS R0, [UR36+0x140] ;  /* 0x00014024ff007984 */ /* 0x000ee20008000800 */
[----:B------:R-:W-:Y:S01]  /*5100*/  LOP3.LUT R77, R77, 0x60, RZ, 0xc0, !PT ;  /* 0x000000604d4d7812 */ /* 0x000fe200078ec0ff */
[----:B------:R-:W-:Y:S01]  /*5110*/  IMAD.MOV.U32 R80, RZ, RZ, RZ ;  /* 0x000000ffff507224 */ /* 0x000fe200078e00ff */
[----:B------:R-:W-:Y:S01]  /*5120*/  LOP3.LUT R68, R2, R68, RZ, 0xfc, !PT ;  /* 0x0000004402447212 */ /* 0x000fe200078efcff */
[----:B------:R-:W-:Y:S01]  /*5130*/  IMAD.U32 R70, RZ, RZ, UR4 ;  /* 0x00000004ff467e24 */ /* 0x000fe2000f8e00ff */
[----:B------:R-:W-:Y:S01]  /*5140*/  SEL R76, R76, 0xfffffff0, !P2 ;  /* 0xfffffff04c4c7807 */ /* 0x000fe20005000000 */
[----:B------:R-:W1:Y:S01]  /*5150*/  LDCU.64 UR54, c[0x0][0x348] ;  /* 0x00006900ff3677ac */ /* 0x000e620008000a00 */
[----:B------:R-:W1:Y:S01]  /*5160*/  LDC R27, c[0x0][0xb30] ;  /* 0x0002cc00ff1b7b82 */ /* 0x000e620000000800 */
[----:B------:R-:W-:Y:S01]  /*5170*/  SEL R75, R75, 0xffffffe0, !P1 ;  /* 0xffffffe04b4b7807 */ /* 0x000fe20004800000 */
[----:B------:R-:W1:Y:S01]  /*5180*/  LDCU.64 UR38, c[0x0][0x888] ;  /* 0x00011100ff2677ac */ /* 0x000e620008000a00 */
[----:B------:R-:W1:Y:S05]  /*5190*/  LDCU.64 UR44, c[0x0][0x890] ;  /* 0x00011200ff2c77ac */ /* 0x000e6a0008000a00 */
[----:B------:R-:W1:Y:S01]  /*51a0*/  LDC.64 R60, c[0x0][0xb10] ;  /* 0x0002c400ff3c7b82 */ /* 0x000e620000000a00 */
[----:B------:R-:W-:Y:S01]  /*51b0*/  UMOV UR48, URZ ;  /* 0x000000ff00307c82 */ /* 0x000fe20008000000 */
[----:B------:R-:W-:-:S06]  /*51c0*/  UMOV UR50, URZ ;  /* 0x000000ff00327c82 */ /* 0x000fcc0008000000 */
[----:B------:R-:W1:Y:S08]  /*51d0*/  LDC.64 R24, c[0x0][0xb18] ;  /* 0x0002c600ff187b82 */ /* 0x000e700000000a00 */
[----:B------:R-:W1:Y:S08]  /*51e0*/  LDC.64 R22, c[0x0][0xb28] ;  /* 0x0002ca00ff167b82 */ /* 0x000e700000000a00 */
[----:B------:R-:W1:Y:S01]  /*51f0*/  LDC.64 R58, c[0x0][0x8b0] ;  /* 0x00022c00ff3a7b82 */ /* 0x000e620000000a00 */
[----:B---3--:R-:W-:-:S07]  /*5200*/  IMAD.IADD R32, R0, 0x1, R32 ;  /* 0x0000000100207824 */ /* 0x008fce00078e0220 */
[----:B------:R-:W3:Y:S08]  /*5210*/  LDC.64 R56, c[0x0][0x8a8] ;  /* 0x00022a00ff387b82 */ /* 0x000ef00000000a00 */
[----:B--2-4-:R-:W1:Y:S02]  /*5220*/  LDC R66, c[0x0][0x374] ;  /* 0x0000dd00ff427b82 */ /* 0x014e640000000800 */
.L_x_130:
[----:B------:R-:W-:Y:S02]  /*5230*/  LEA R0, R80, UR36, 0x3 ;  /* 0x0000002450007c11 */ /* 0x000fe4000f8e18ff */
[----:B------:R-:W-:Y:S02]  /*5240*/  SHF.L.U32 R2, R72, 0x1f, RZ ;  /* 0x0000001f48027819 */ /* 0x000fe400000006ff */
[----:B------:R-:W-:Y:S02]  /*5250*/  LEA R16, R80, UR36, 0x4 ;  /* 0x0000002450107c11 */ /* 0x000fe4000f8e20ff */
[----:B------:R-:W2:Y:S02]  /*5260*/  SYNCS.PHASECHK.TRANS64.TRYWAIT P0, [R0+URZ+0x90], R2 ;  /* 0x00009002000075a7 */ /* 0x000ea400080011ff */
[----:B--2---:R-:W-:Y:S05]  /*5270*/  @!P0 BRA `(.L_x_87) ;  /* 0x0000003400bc8947 */ /* 0x004fea0003800000 */
.L_x_178:
[----:B------:R-:W4:Y:S01]  /*5280*/  LDC.64 R10, c[0x0][0xb10] ;  /* 0x0002c400ff0a7b82 */ /* 0x000f220000000a00 */
[----:B------:R-:W3:Y:S01]  /*5290*/  LDS.128 R16, [R16+0x120] ;  /* 0x0001200010107984 */ /* 0x000ee20000000c00 */
[----:B-1----:R-:W-:Y:S01]  /*52a0*/  ISETP.NE.AND P1, PT, R27, 0x1, PT ;  /* 0x000000011b00780c */ /* 0x002fe20003f25270 */
[----:B--2---:R-:W-:Y:S01]  /*52b0*/  VIADD R0, R0, 0xa0 ;  /* 0x000000a000007836 */ /* 0x004fe20000000000 */
[----:B------:R-:W-:Y:S04]  /*52c0*/  ISETP.GE.AND P0, PT, R26, 0x1, PT ;  /* 0x000000011a00780c */ /* 0x000fe80003f06270 */
[----:B------:R-:W1:Y:S01]  /*52d0*/  LDC.64 R8, c[0x0][0xb18] ;  /* 0x0002c600ff087b82 */ /* 0x000e620000000a00 */
[----:B------:R-:W-:Y:S01]  /*52e0*/  PRMT R0, RZ, 0x654, R0 ;  /* 0x00000654ff007816 */ /* 0x000fe20000000000 */
[----:B------:R-:W-:Y:S01]  /*52f0*/  @!PT LDS RZ, [RZ] ;  /* 0x00000000fffff984 */ /* 0x000fe20000000800 */
[----:B------:R-:W-:Y:S01]  /*5300*/  @!PT LDS RZ, [RZ] ;  /* 0x00000000fffff984 */ /* 0x000fe20000000800 */
[----:B------:R-:W-:Y:S01]  /*5310*/  @!PT LDS RZ, [RZ] ;  /* 0x00000000fffff984 */ /* 0x000fe20000000800 */
[----:B------:R-:W-:Y:S01]  /*5320*/  @!PT LDS RZ, [RZ] ;  /* 0x00000000fffff984 */ /* 0x000fe20000000800 */
[----:B------:R2:W-:Y:S06]  /*5330*/  MEMBAR.ALL.CTA ;  /* 0x0000000000007992 */ /* 0x0005ec0000008000 */
[----:B--2---:R-:W2:Y:S01]  /*5340*/  FENCE.VIEW.ASYNC.S ;  /* 0x00000000000073c6 */ /* 0x004ea20000000000 */
[----:B------:R-:W1:Y:S08]  /*5350*/  @!P1 LDC R12, c[0x0][0xb20] ;  /* 0x0002c800ff0c9b82 */ /* 0x000e700000000800 */
[----:B------:R-:W1:Y:S01]  /*5360*/  @!P1 LDC R7, c[0x0][0xb0c] ;  /* 0x0002c300ff079b82 */ /* 0x000e620000000800 */
[----:B--2---:R2:W-:Y:S01]  /*5370*/  SYNCS.ARRIVE.TRANS64.RED.A1T0 RZ, [R0+URZ], RZ ;  /* 0x000000ff00ff79a7 */ /* 0x0045e200081004ff */
[----:B---3--:R-:W-:Y:S04]  /*5380*/  LOP3.LUT P4, RZ, R18, 0x1, RZ, 0xc0, !PT ;  /* 0x0000000112ff7812 */ /* 0x008fe8000788c0ff */
[----:B------:R-:W-:Y:S09]  /*5390*/  P2R R78, PR, RZ, 0x10 ;  /* 0x00000010ff4e7803 */ /* 0x000ff20000000000 */
[----:B------:R-:W-:Y:S02]  /*53a0*/  @P4 MOV R30, R16 ;  /* 0x00000010001e4202 */ /* 0x000fe40000000f00 */
[----:B------:R-:W-:Y:S01]  /*53b0*/  @P4 LOP3.LUT R29, R17, 0xffff, RZ, 0xc0, !PT ;  /* 0x0000ffff111d4812 */ /* 0x000fe200078ec0ff */
[----:B--2-4-:R-:W-:Y:S06]  /*53c0*/  @!P0 BRA `(.L_x_88) ;  /* 0x0000000000a48947 */ /* 0x014fec0003800000 */
[----:B------:R-:W-:Y:S01]  /*53d0*/  IMAD.HI.U32 R0, R66, R25, RZ ;  /* 0x0000001942007227 */ /* 0x000fe200078e00ff */
[----:B------:R-:W-:Y:S02]  /*53e0*/  ISETP.NE.AND P0, PT, R24, 0x1, PT ;  /* 0x000000011800780c */ /* 0x000fe40003f05270 */
[----:B------:R-:W-:Y:S01]  /*53f0*/  ISETP.NE.AND P2, PT, R26, 0x1, PT ;  /* 0x000000011a00780c */ /* 0x000fe20003f45270 */
[----:B------:R-:W-:Y:S01]  /*5400*/  IMAD.HI.U32 R4, R67, R60, RZ ;  /* 0x0000003c43047227 */ /* 0x000fe200078e00ff */
[----:B------:R-:W-:Y:S02]  /*5410*/  SHF.R.U32.HI R0, RZ, R65, R0 ;  /* 0x00000041ff007219 */ /* 0x000fe40000011600 */
[----:B------:R-:W-:Y:S01]  /*5420*/  ISETP.NE.AND P3, PT, R28, 0x1, PT ;  /* 0x000000011c00780c */ /* 0x000fe20003f65270 */
[----:B------:R-:W-:Y:S01]  /*5430*/  IMAD.HI.U32 R6, R29, R25, RZ ;  /* 0x000000191d067227 */ /* 0x000fe200078e00ff */
[-C--:B------:R-:W-:Y:S02]  /*5440*/  SHF.R.U32.HI R4, RZ, R61.reuse, R4 ;  /* 0x0000003dff047219 */ /* 0x080fe40000011604 */
[----:B------:R-:W-:Y:S01]  /*5450*/  SEL R0, R66, R0, !P0 ;  /* 0x0000000042007207 */ /* 0x000fe20004000000 */
[----:B------:R-:W-:Y:S01]  /*5460*/  IMAD.HI.U32 R5, R30, R60, RZ ;  /* 0x0000003c1e057227 */ /* 0x000fe200078e00ff */
[----:B------:R-:W-:Y:S03]  /*5470*/  SEL R4, R67, R4, !P3 ;  /* 0x0000000443047207 */ /* 0x000fe60005800000 */
[-C--:B------:R-:W-:Y:S01]  /*5480*/  IMAD.HI.U32 R3, R0, R22.reuse, RZ ;  /* 0x0000001600037227 */ /* 0x080fe200078e00ff */
[----:B------:R-:W-:Y:S03]  /*5490*/  SHF.R.U32.HI R5, RZ, R61, R5 ;  /* 0x0000003dff057219 */ /* 0x000fe60000011605 */
[----:B------:R-:W-:Y:S01]  /*54a0*/  IMAD.HI.U32 R2, R4, R22, RZ ;  /* 0x0000001604027227 */ /* 0x000fe200078e00ff */
[----:B------:R-:W-:Y:S02]  /*54b0*/  @P2 SHF.R.U32.HI R0, RZ, R23, R3 ;  /* 0x00000017ff002219 */ /* 0x000fe40000011603 */
[----:B------:R-:W-:Y:S02]  /*54c0*/  SHF.R.U32.HI R3, RZ, R65, R6 ;  /* 0x00000041ff037219 */ /* 0x000fe40000011606 */
[----:B------:R-:W-:Y:S01]  /*54d0*/  @P2 SHF.R.U32.HI R4, RZ, R23, R2 ;  /* 0x00000017ff042219 */ /* 0x000fe20000011602 */
[----:B------:R-:W-:Y:S01]  /*54e0*/  IMAD R0, R26, R0, RZ ;  /* 0x000000001a007224 */ /* 0x000fe200078e02ff */
[----:B------:R-:W-:Y:S02]  /*54f0*/  SEL R3, R29, R3, !P0 ;  /* 0x000000031d037207 */ /* 0x000fe40004000000 */
[----:B------:R-:W-:Y:S01]  /*5500*/  SEL R2, R30, R5, !P3 ;  /* 0x000000051e027207 */ /* 0x000fe20005800000 */
[----:B------:R-:W-:Y:S01]  /*5510*/  IMAD R5, R26, R4, RZ ;  /* 0x000000041a057224 */ /* 0x000fe200078e02ff */
[C---:B------:R-:W-:Y:S01]  /*5520*/  ISETP.GE.AND P0, PT, R3.reuse, R0, PT ;  /* 0x000000000300720c */ /* 0x040fe20003f06270 */
[C---:B------:R-:W-:Y:S03]  /*5530*/  IMAD.HI.U32 R0, R3.reuse, R22, RZ ;  /* 0x0000001603007227 */ /* 0x040fe600078e00ff */
[C---:B------:R-:W-:Y:S02]  /*5540*/  ISETP.GE.OR P0, PT, R2.reuse, R5, P0 ;  /* 0x000000050200720c */ /* 0x040fe40000706670 */
[----:B------:R-:W-:Y:S04]  /*5550*/  SHF.R.U32.HI R0, RZ, R23, R0 ;  /* 0x00000017ff007219 */ /* 0x000fe80000011600 */
[C---:B------:R-:W-:Y:S05]  /*5560*/  SEL R6, R3.reuse, R0, !P2 ;  /* 0x0000000003067207 */ /* 0x040fea0005000000 */
        /* <DEDUP_REMOVED lines=14> */
[----:B------:R-:W-:Y:S07]  /*5650*/  IMAD R29, R3, R24, R29 ;  /* 0x00000018031d7224 */ /* 0x000fee00078e021d */
.L_x_88:
[----:B-1----:R-:W-:Y:S01]  /*5660*/  @!P1 ISETP.NE.AND P0, PT, R8, 0x1, PT ;  /* 0x000000010800980c */ /* 0x002fe20003f05270 */
[----:B------:R-:W-:Y:S01]  /*5670*/  @!P1 IMAD.HI.U32 R2, R29, R9, RZ ;  /* 0x000000091d029227 */ /* 0x000fe200078e00ff */
[----:B------:R-:W-:Y:S01]  /*5680*/  R2UR UR42, R15 ;  /* 0x000000000f2a72ca */ /* 0x000fe200000e0000 */
[----:B------:R-:W-:Y:S01]  /*5690*/  BSSY.RECONVERGENT B6, `(.L_x_89) ;  /* 0x0000031000067945 */ /* 0x000fe20003800200 */
[----:B------:R-:W-:Y:S01]  /*56a0*/  R2UR UR41, R14 ;  /* 0x000000000e2972ca */ /* 0x000fe200000e0000 */
[----:B------:R-:W-:Y:S01]  /*56b0*/  @!P1 IMAD.HI.U32 R0, R30, R10, RZ ;  /* 0x0000000a1e009227 */ /* 0x000fe200078e00ff */
[----:B------:R-:W-:Y:S02]  /*56c0*/  @!P1 SHF.R.U32.HI R2, RZ, R12, R2 ;  /* 0x0000000cff029219 */ /* 0x000fe40000011602 */
[----:B------:R-:W-:Y:S01]  /*56d0*/  @!P1 ISETP.NE.AND P2, PT, R7, 0x1, PT ;  /* 0x000000010700980c */ /* 0x000fe20003f45270 */
[----:B------:R-:W-:Y:S01]  /*56e0*/  VIADD R80, R80, 0x1 ;  /* 0x0000000150507836 */ /* 0x000fe20000000000 */
[----:B------:R-:W-:Y:S02]  /*56f0*/  @!P1 SEL R2, R29, R2, !P0 ;  /* 0x000000021d029207 */ /* 0x000fe40004000000 */
[----:B------:R-:W-:Y:S02]  /*5700*/  @!P1 SHF.R.U32.HI R0, RZ, R11, R0 ;  /* 0x0000000bff009219 */ /* 0x000fe40000011600 */
[----:B------:R-:W-:Y:S01]  /*5710*/  LOP3.LUT P0, RZ, R70, 0x3f0, RZ, 0xc0, !PT ;  /* 0x000003f046ff7812 */ /* 0x000fe2000780c0ff */
[----:B------:R-:W-:Y:S01]  /*5720*/  USHF.L.U32 UR42, UR42, 0x6, URZ ;  /* 0x000000062a2a7899 */ /* 0x000fe200080006ff */
[----:B------:R-:W-:Y:S01]  /*5730*/  @!P1 SEL R3, R30, R0, !P2 ;  /* 0x000000001e039207 */ /* 0x000fe20005000000 */
[----:B------:R-:W-:Y:S01]  /*5740*/  USHF.L.U32 UR41, UR41, 0x7, URZ ;  /* 0x0000000729297899 */ /* 0x000fe200080006ff */
[----:B------:R-:W-:Y:S03]  /*5750*/  @P4 SHF.R.U32.HI R71, RZ, 0x10, R17 ;  /* 0x00000010ff474819 */ /* 0x000fe60000011611 */
[----:B------:R-:W-:Y:S02]  /*5760*/  @!P1 IMAD.IADD R0, R2, 0x1, -R3 ;  /* 0x0000000102009824 */ /* 0x000fe400078e0a03 */
[----:B------:R-:W-:Y:S02]  /*5770*/  @!P1 IMAD.IADD R2, R3, 0x1, -R2 ;  /* 0x0000000103029824 */ /* 0x000fe400078e0a02 */
[----:B------:R-:W-:Y:S02]  /*5780*/  @!P1 IMAD R30, R0, R7, R30 ;  /* 0x00000007001e9224 */ /* 0x000fe400078e021e */
[----:B------:R-:W-:Y:S01]  /*5790*/  @!P1 IMAD R29, R2, R8, R29 ;  /* 0x00000008021d9224 */ /* 0x000fe200078e021d */
[----:B------:R-:W-:Y:S06]  /*57a0*/  @!P0 BRA `(.L_x_90) ;  /* 0x00000000007c8947 */ /* 0x000fec0003800000 */
[----:B------:R-:W1:Y:S01]  /*57b0*/  LDCU.64 UR8, c[0x4][0x80] ;  /* 0x01001000ff0877ac */ /* 0x000e620008000a00 */
[----:B------:R-:W-:Y:S01]  /*57c0*/  MOV R2, 0x0 ;  /* 0x0000000000027802 */ /* 0x000fe20000000f00 */
[----:B------:R-:W-:Y:S02]  /*57d0*/  HFMA2 R12, -RZ, RZ, 0, 5.9604644775390625e-08 ;  /* 0x00000001ff0c7431 */ /* 0x000fe400000001ff */
[----:B------:R-:W-:Y:S01]  /*57e0*/  IMAD.MOV.U32 R8, RZ, RZ, 0x70 ;  /* 0x00000070ff087424 */ /* 0x000fe200078e00ff */
[----:B------:R2:W3:Y:S01]  /*57f0*/  LDC.64 R14, c[0x4][R2] ;  /* 0x01000000020e7b82 */ /* 0x0004e20000000a00 */
[----:B------:R-:W4:Y:S01]  /*5800*/  LDCU.64 UR6, c[0x4][0x88] ;  /* 0x01001100ff0677ac */ /* 0x000f220008000a00 */
[----:B------:R-:W-:Y:S01]  /*5810*/  IMAD.MOV.U32 R13, RZ, RZ, RZ ;  /* 0x000000ffff0d7224 */ /* 0x000fe200078e00ff */
[----:B------:R-:W2:Y:S01]  /*5820*/  LDCU.64 UR4, c[0x4][0x8] ;  /* 0x01000100ff0477ac */ /* 0x000ea20008000a00 */
[----:B-1----:R-:W-:Y:S01]  /*5830*/  MOV R5, UR9 ;  /* 0x0000000900057c02 */ /* 0x002fe20008000f00 */
[----:B------:R-:W-:Y:S01]  /*5840*/  IMAD.U32 R4, RZ, RZ, UR8 ;  /* 0x00000008ff047e24 */ /* 0x000fe2000f8e00ff */
[----:B----4-:R-:W-:Y:S01]  /*5850*/  MOV R7, UR7 ;  /* 0x0000000700077c02 */ /* 0x010fe20008000f00 */
[----:B------:R-:W-:Y:S01]  /*5860*/  IMAD.U32 R6, RZ, RZ, UR6 ;  /* 0x00000006ff067e24 */ /* 0x000fe2000f8e00ff */
[----:B--2---:R-:W-:Y:S01]  /*5870*/  MOV R11, UR5 ;  /* 0x00000005000b7c02 */ /* 0x004fe20008000f00 */
[----:B------:R-:W-:Y:S02]  /*5880*/  IMAD.U32 R10, RZ, RZ, UR4 ;  /* 0x00000004ff0a7e24 */ /* 0x000fe4000f8e00ff */
[----:B------:R-:W-:Y:S07]  /*5890*/  LEPC R20, `(.L_x_91) ;  /* 0x000000001014794e */ /* 0x000fee0000000000 */
[----:B---3-5:R-:W-:Y:S05]  /*58a0*/  CALL.ABS.NOINC R14 ;  /* 0x000000000e007343 */ /* 0x028fea0003c00000 */
.L_x_91:
[----:B------:R-:W1:Y:S01]  /*58b0*/  LDCU.64 UR8, c[0x4][0x80] ;  /* 0x01001000ff0877ac */ /* 0x000e620008000a00 */
[----:B------:R-:W2:Y:S01]  /*58c0*/  LDC.64 R2, c[0x4][R2] ;  /* 0x0100000002027b82 */ /* 0x000ea20000000a00 */
[----:B------:R-:W-:Y:S02]  /*58d0*/  HFMA2 R12, -RZ, RZ, 0, 5.9604644775390625e-08 ;  /* 0x00000001ff0c7431 */ /* 0x000fe400000001ff */
[----:B------:R-:W-:Y:S02]  /*58e0*/  IMAD.MOV.U32 R8, RZ, RZ, 0x70 ;  /* 0x00000070ff087424 */ /* 0x000fe400078e00ff */
[----:B------:R-:W-:Y:S01]  /*58f0*/  IMAD.MOV.U32 R13, RZ, RZ, RZ ;  /* 0x000000ffff0d7224 */ /* 0x000fe200078e00ff */
[----:B------:R-:W3:Y:S01]  /*5900*/  LDCU.64 UR6, c[0x4][0x88] ;  /* 0x01001100ff0677ac */ /* 0x000ee20008000a00 */
[----:B------:R-:W4:Y:S01]  /*5910*/  LDCU.64 UR4, c[0x4][0x8] ;  /* 0x01000100ff0477ac */ /* 0x000f220008000a00 */
[----:B-1----:R-:W-:Y:S02]  /*5920*/  MOV R4, UR8 ;  /* 0x0000000800047c02 */ /* 0x002fe40008000f00 */
[----:B------:R-:W-:Y:S02]  /*5930*/  MOV R5, UR9 ;  /* 0x0000000900057c02 */ /* 0x000fe40008000f00 */
[----:B---3--:R-:W-:Y:S01]  /*5940*/  MOV R7, UR7 ;  /* 0x0000000700077c02 */ /* 0x008fe20008000f00 */
[----:B------:R-:W-:Y:S01]  /*5950*/  IMAD.U32 R6, RZ, RZ, UR6 ;  /* 0x00000006ff067e24 */ /* 0x000fe2000f8e00ff */
[----:B----4-:R-:W-:Y:S01]  /*5960*/  MOV R11, UR5 ;  /* 0x00000005000b7c02 */ /* 0x010fe20008000f00 */
[----:B------:R-:W-:Y:S02]  /*5970*/  IMAD.U32 R10, RZ, RZ, UR4 ;  /* 0x00000004ff0a7e24 */ /* 0x000fe4000f8e00ff */
[----:B------:R-:W-:Y:S07]  /*5980*/  LEPC R20, `(.L_x_90) ;  /* 0x000000001014794e */ /* 0x000fee0000000000 */
[----:B--2---:R-:W-:Y:S05]  /*5990*/  CALL.ABS.NOINC R2 ;  /* 0x0000000002007343 */ /* 0x004fea0003c00000 */
.L_x_90:
[----:B------:R-:W-:Y:S05]  /*59a0*/  BSYNC.RECONVERGENT B6 ;  /* 0x0000000000067941 */ /* 0x000fea0003800200 */
.L_x_89:
[----:B------:R-:W-:Y:S01]  /*59b0*/  ISETP.NE.U32.AND P4, PT, R58, RZ, PT ;  /* 0x000000ff3a00720c */ /* 0x000fe20003f85070 */
[----:B------:R-:W-:Y:S01]  /*59c0*/  UISETP.NE.AND UP2, UPT, UR49, URZ, UPT ;  /* 0x000000ff3100728c */ /* 0x000fe2000bf45270 */
[----:B------:R-:W-:Y:S01]  /*59d0*/  ISETP.NE.U32.AND P2, PT, RZ, UR38, PT ;  /* 0x00000026ff007c0c */ /* 0x000fe2000bf45070 */
[----:B------:R-:W-:Y:S01]  /*59e0*/  UISETP.NE.U32.AND UP1, UPT, UR44, URZ, UPT ;  /* 0x000000ff2c00728c */ /* 0x000fe2000bf25070 */
[----:B------:R-:W-:Y:S01]  /*59f0*/  ISETP.NE.AND.EX P4, PT, R59, RZ, PT, P4 ;  /* 0x000000ff3b00720c */ /* 0x000fe20003f85340 */
[----:B------:R-:W-:Y:S01]  /*5a00*/  UPLOP3.LUT UP0, UPT, UPT, UPT, UPT, 0x40, 0x4 ;  /* 0x000000000004789c */ /* 0x000fe20003f0e870 */
[----:B------:R-:W-:Y:S01]  /*5a10*/  ISETP.NE.AND.EX P2, PT, RZ, UR39, PT, P2 ;  /* 0x00000027ff007c0c */ /* 0x000fe2000bf45320 */
[----:B------:R-:W-:Y:S01]  /*5a20*/  UISETP.NE.AND.EX UP1, UPT, UR45, URZ, UPT, UP1 ;  /* 0x000000ff2d00728c */ /* 0x000fe2000bf25310 */
[----:B------:R-:W-:Y:S04]  /*5a30*/  PLOP3.LUT P1, PT, PT, PT, UP2, 0x80, 0x8 ;  /* 0x000000000008781c */ /* 0x000fe80003f2f028 */
[----:B------:R-:W-:Y:S06]  /*5a40*/  @UP2 UPLOP3.LUT UP0, UPT, UPT, UPT, UP1, 0x80, 0x8 ;  /* 0x000000000008289c */ /* 0x000fec0003f0f010 */
[----:B------:R-:W-:Y:S01]  /*5a50*/  PLOP3.LUT P0, PT, PT, PT, UP0, 0x80, 0x8 ;  /* 0x000000000008781c */ /* 0x000fe20003f0f008 */
[----:B------:R-:W-:Y:S01]  /*5a60*/  @!UPT UIADD3 URZ, UPT, UPT, URZ, URZ, URZ ;  /* 0x000000fffffff290 */ /* 0x000fe2000fffe0ff */
[----:B------:R-:W-:Y:S11]  /*5a70*/  BRA.U !UP1, `(.L_x_92) ;  /* 0x0000000109387547 */ /* 0x000ff6000b800000 */
[----:B------:R-:W-:Y:S01]  /*5a80*/  UISETP.NE.U32.AND UP0, UPT, UR38, URZ, UPT ;  /* 0x000000ff2600728c */ /* 0x000fe2000bf05070 */
[----:B------:R-:W-:Y:S02]  /*5a90*/  HFMA2 R0, -RZ, RZ, 0, 5.9604644775390625e-08 ;  /* 0x00000001ff007431 */ /* 0x000fe400000001ff */
[----:B------:R-:W-:Y:S01]  /*5aa0*/  IMAD.MOV.U32 R64, RZ, RZ, 0x1 ;  /* 0x00000001ff407424 */ /* 0x000fe200078e00ff */
[----:B------:R-:W-:Y:S06]  /*5ab0*/  UISETP.NE.AND.EX UP0, UPT, UR39, URZ, UPT, UP0 ;  /* 0x000000ff2700728c */ /* 0x000fec000bf05300 */
[----:B------:R-:W-:Y:S05]  /*5ac0*/  PLOP3.LUT P3, PT, PT, PT, UP0, 0x80, 0x8 ;  /* 0x000000000008781c */ /* 0x000fea0003f6f008 */
[----:B------:R-:W1:Y:S01]  /*5ad0*/  @UP0 LDCU.64 UR6, c[0x0][0x888] ;  /* 0x00011100ff0607ac */ /* 0x000e620008000a00 */
[----:B------:R-:W-:Y:S07]  /*5ae0*/  @UP0 UIMAD UR4, UR52, UR44, URZ ;  /* 0x0000002c340402a4 */ /* 0x000fee000f8e02ff */
[----:B------:R-:W-:Y:S01]  /*5af0*/  @!P3 PRMT R64, R0, 0x7610, R64 ;  /* 0x000076100040b816 */ /* 0x000fe20000000040 */
[----:B-1----:R-:W-:Y:S03]  /*5b00*/  @UP0 UIMAD.WIDE UR6, UR4, 0x4, UR6 ;  /* 0x00000004040608a5 */ /* 0x002fe6000f8e0206 */
[----:B------:R-:W1:Y:S03]  /*5b10*/  @!UP0 LDCU UR4, c[0x0][0x880] ;  /* 0x00011000ff0487ac */ /* 0x000e660008000800 */
[----:B------:R-:W-:Y:S01]  /*5b20*/  IMAD.U32 R2, RZ, RZ, UR6 ;  /* 0x00000006ff027e24 */ /* 0x000fe2000f8e00ff */
[----:B------:R-:W-:Y:S05]  /*5b30*/  MOV R3, UR7 ;  /* 0x0000000700037c02 */ /* 0x000fea0008000f00 */
[----:B-----5:R2:W5:Y:S02]  /*5b40*/  @P3 LDG.E R35, desc[UR46][R2.64] ;  /* 0x0000002e02233981 */ /* 0x020564000c1e1900 */
[----:B-12---:R-:W-:Y:S02]  /*5b50*/  @!P3 IMAD.U32 R35, RZ, RZ, UR4 ;  /* 0x00000004ff23be24 */ /* 0x006fe4000f8e00ff */
.L_x_92:
[----:B------:R-:W-:Y:S05]  /*5b60*/  @!P4 BRA `(.L_x_93) ;  /* 0x000000000020c947 */ /* 0x000fea0003800000 */
[----:B------:R-:W-:Y:S04]  /*5b70*/  ISETP.NE.U32.AND P3, PT, R56, RZ, PT ;  /* 0x000000ff3800720c */ /* 0x000fe80003f65070 */
[----:B------:R-:W-:Y:S11]  /*5b80*/  ISETP.NE.AND.EX P3, PT, R57, RZ, PT, P3 ;  /* 0x000000ff3900720c */ /* 0x000ff60003f65330 */
[----:B------:R-:W-:Y:S02]  /*5b90*/  @!UPT UIADD3 URZ, UPT, UPT, URZ, URZ, URZ ;  /* 0x000000fffffff290 */ /* 0x000fe4000fffe0ff */
[----:B------:R-:W1:Y:S01]  /*5ba0*/  @P3 LDC.64 R2, c[0x0][0x8a8] ;  /* 0x00022a00ff023b82 */ /* 0x000e620000000a00 */
[----:B------:R-:W-:Y:S04]  /*5bb0*/  @P3 IMAD R0, R58, UR52, RZ ;  /* 0x000000343a003c24 */ /* 0x000fe8000f8e02ff */
[----:B-1----:R-:W-:Y:S05]  /*5bc0*/  @P3 IMAD.WIDE R2, R0, 0x4, R2 ;  /* 0x0000000400023825 */ /* 0x002fea00078e0202 */
[----:B-----5:R1:W5:Y:S02]  /*5bd0*/  @P3 LDG.E R33, desc[UR46][R2.64] ;  /* 0x0000002e02213981 */ /* 0x020364000c1e1900 */
[----:B-1----:R-:W2:Y:S02]  /*5be0*/  @!P3 LDC R33, c[0x0][0x8a0] ;  /* 0x00022800ff21bb82 */ /* 0x002ea40000000800 */
.L_x_93:
[----:B-----5:R-:W-:Y:S01]  /*5bf0*/  FSETP.NEU.AND P3, PT, R35, RZ, PT ;  /* 0x000000ff2300720b */ /* 0x020fe20003f6d000 */
[----:B------:R-:W-:Y:S01]  /*5c00*/  IMAD.SHL.U32 R89, R68, 0x4, RZ ;  /* 0x0000000444597824 */ /* 0x000fe200078e00ff */
[----:B------:R-:W-:Y:S01]  /*5c10*/  SEL R4, RZ, 0xffffffff, P2 ;  /* 0xffffffffff047807 */ /* 0x000fe20001000000 */
[----:B------:R-:W-:Y:S01]  /*5c20*/  BSSY B1, `(.L_x_94) ;  /* 0x0000043000017945 */ /* 0x000fe20003800000 */
[----:B------:R-:W-:Y:S01]  /*5c30*/  @P1 LOP3.LUT P2, RZ, R64, 0xff, RZ, 0xc0, !PT ;  /* 0x000000ff40ff1812 */ /* 0x000fe2000784c0ff */
[----:B------:R-:W-:Y:S01]  /*5c40*/  VIADD R84, R89, UR36 ;  /* 0x0000002459547c36 */ /* 0x000fe20008000000 */
[----:B------:R-:W-:Y:S01]  /*5c50*/  @P1 SEL R0, RZ, 0xffffffff, P3 ;  /* 0xffffffffff001807 */ /* 0x000fe20001800000 */
[----:B------:R-:W-:Y:S01]  /*5c60*/  IMAD.MOV.U32 R90, RZ, RZ, 0x1 ;  /* 0x00000001ff5a7424 */ /* 0x000fe200078e00ff */
[----:B------:R-:W-:Y:S01]  /*5c70*/  LOP3.LUT R74, R74, 0x1, RZ, 0x3c, !PT ;  /* 0x000000014a4a7812 */ /* 0x000fe200078e3cff */
[----:B------:R-:W-:Y:S01]  /*5c80*/  IMAD.MOV.U32 R88, RZ, RZ, RZ ;  /* 0x000000ffff587224 */ /* 0x000fe200078e00ff */
[----:B------:R-:W-:Y:S02]  /*5c90*/  @P0 SEL R0, R4, R0, !P2 ;  /* 0x0000000004000207 */ /* 0x000fe40005000000 */
[----:B------:R-:W-:Y:S02]  /*5ca0*/  CS2R R54, SRZ ;  /* 0x0000000000367805 */ /* 0x000fe4000001ff00 */
[----:B------:R-:W-:Y:S02]  /*5cb0*/  LEA R86, R31, UR36, 0x3 ;  /* 0x000000241f567c11 */ /* 0x000fe4000f8e18ff */
[----:B------:R-:W-:Y:S02]  /*5cc0*/  CS2R R52, SRZ ;  /* 0x0000000000347805 */ /* 0x000fe4000001ff00 */
[----:B------:R-:W-:Y:S02]  /*5cd0*/  @P1 LOP3.LUT R0, R0, 0x1, RZ, 0xc0, !PT ;  /* 0x0000000100001812 */ /* 0x000fe400078ec0ff */
[----:B------:R-:W-:Y:S02]  /*5ce0*/  CS2R R50, SRZ ;  /* 0x0000000000327805 */ /* 0x000fe4000001ff00 */
[----:B------:R-:W-:Y:S02]  /*5cf0*/  SHF.L.U32 R2, R73, 0x1f, RZ ;  /* 0x0000001f49027819 */ /* 0x000fe400000006ff */
[----:B------:R-:W-:Y:S02]  /*5d00*/  CS2R R48, SRZ ;  /* 0x0000000000307805 */ /* 0x000fe4000001ff00 */
[----:B------:R-:W-:Y:S02]  /*5d10*/  ISETP.NE.U32.OR P6, PT, R0, 0x1, !P1 ;  /* 0x000000010000780c */ /* 0x000fe40004fc5470 */
[----:B------:R-:W-:Y:S02]  /*5d20*/  CS2R R46, SRZ ;  /* 0x00000000002e7805 */ /* 0x000fe4000001ff00 */
[----:B------:R-:W-:Y:S02]  /*5d30*/  PLOP3.LUT P2, PT, PT, PT, UP1, 0x80, 0x8 ;  /* 0x000000000008781c */ /* 0x000fe40003f4f018 */
[----:B------:R-:W-:Y:S02]  /*5d40*/  CS2R R44, SRZ ;  /* 0x00000000002c7805 */ /* 0x000fe4000001ff00 */
[----:B------:R-:W-:Y:S02]  /*5d50*/  LEA.HI R34, R31, R31, RZ, 0x1 ;  /* 0x0000001f1f227211 */ /* 0x000fe400078f08ff */
[----:B------:R-:W-:Y:S02]  /*5d60*/  CS2R R42, SRZ ;  /* 0x00000000002a7805 */ /* 0x000fe4000001ff00 */
[----:B------:R-:W-:Y:S02]  /*5d70*/  LOP3.LUT P4, R79, R64, 0xff, RZ, 0xc0, !PT ;  /* 0x000000ff404f7812 */ /* 0x000fe4000788c0ff */
[----:B------:R-:W-:Y:S02]  /*5d80*/  CS2R R40, SRZ ;  /* 0x0000000000287805 */ /* 0x000fe4000001ff00 */
[----:B------:R-:W-:Y:S01]  /*5d90*/  SEL R3, RZ, 0xffffffff, P3 ;  /* 0xffffffffff037807 */ /* 0x000fe20001800000 */
[----:B------:R-:W-:Y:S01]  /*5da0*/  VIADD R83, R84, 0x400 ;  /* 0x0000040054537836 */ /* 0x000fe20000000000 */
[----:B------:R-:W-:Y:S01]  /*5db0*/  P2R R81, PR, RZ, 0x40 ;  /* 0x00000040ff517803 */ /* 0x000fe20000000000 */
[----:B------:R-:W-:Y:S01]  /*5dc0*/  IMAD.IADD R82, R75, 0x1, R84 ;  /* 0x000000014b527824 */ /* 0x000fe200078e0254 */
[----:B------:R-:W-:Y:S02]  /*5dd0*/  @P6 SHF.L.U32 R0, R74, 0x1f, RZ ;  /* 0x0000001f4a006819 */ /* 0x000fe400000006ff */
[----:B------:R-:W-:Y:S02]  /*5de0*/  @P2 SEL R3, R4, R3, !P4 ;  /* 0x0000000304032207 */ /* 0x000fe40006000000 */
[----:B------:R1:W3:Y:S02]  /*5df0*/  @P6 SYNCS.PHASECHK.TRANS64.TRYWAIT P1, [UR36+0x40], R0 ;  /* 0x00004000ff0065a7 */ /* 0x0002e40008021124 */
[----:B------:R-:W-:Y:S04]  /*5e00*/  LOP3.LUT R3, R3, 0x1, RZ, 0xc0, !PT ;  /* 0x0000000103037812 */ /* 0x000fe800078ec0ff */
[----:B------:R-:W-:Y:S04]  /*5e10*/  ISETP.NE.U32.AND P5, PT, R3, 0x1, PT ;  /* 0x000000010300780c */ /* 0x000fe80003fa5070 */
[----:B------:R-:W-:Y:S01]  /*5e20*/  P2R R91, PR, RZ, 0x20 ;  /* 0x00000020ff5b7803 */ /* 0x000fe20000000000 */
[----:B------:R4:W2:Y:S01]  /*5e30*/  SYNCS.PHASECHK.TRANS64.TRYWAIT P0, [R86+URZ+0xb0], R2 ;  /* 0x0000b002560075a7 */ /* 0x0008a200080011ff */
[C---:B-1----:R-:W-:Y:S01]  /*5e40*/  IMAD.SHL.U32 R0, R34.reuse, 0x40, RZ ;  /* 0x0000004022007824 */ /* 0x042fe200078e00ff */
[----:B------:R-:W-:Y:S04]  /*5e50*/  LOP3.LUT R34, R34, 0xffe, RZ, 0xc0, !PT ;  /* 0x00000ffe22227812 */ /* 0x000fe800078ec0ff */
[----:B------:R-:W-:Y:S01]  /*5e60*/  LOP3.LUT R0, R0, 0xffffff80, RZ, 0xc0, !PT ;  /* 0xffffff8000007812 */ /* 0x000fe200078ec0ff */
[----:B------:R-:W-:Y:S04]  /*5e70*/  IMAD.IADD R34, R31, 0x1, -R34 ;  /* 0x000000011f227824 */ /* 0x000fe800078e0a22 */
[----:B------:R-:W-:Y:S04]  /*5e80*/  IMAD.IADD R0, R32, 0x1, R0 ;  /* 0x0000000120007824 */ /* 0x000fe800078e0200 */
[----:B------:R-:W-:Y:S01]  /*5e90*/  IMAD R34, R34, 0x100000, R0 ;  /* 0x0010000022227824 */ /* 0x000fe200078e0200 */
[----:B---3--:R-:W-:Y:S01]  /*5ea0*/  @P6 SEL R90, RZ, 0x1, !P1 ;  /* 0x00000001ff5a6807 */ /* 0x008fe20004800000 */
[----:B----4-:R-:W-:Y:S06]  /*5eb0*/  @!P6 BRA `(.L_x_95) ;  /* 0x000000000064e947 */ /* 0x010fec0003800000 */
[----:B------:R-:W-:Y:S01]  /*5ec0*/  @P5 IMAD R5, R76, 0x4, R83 ;  /* 0x000000044c055824 */ /* 0x000fe200078e0253 */
[----:B------:R-:W-:Y:S01]  /*5ed0*/  ISETP.NE.AND P1, PT, R90, RZ, PT ;  /* 0x000000ff5a00720c */ /* 0x000fe20003f25270 */
[----:B------:R-:W-:Y:S01]  /*5ee0*/  IMAD.MOV.U32 R54, RZ, RZ, RZ ;  /* 0x000000ffff367224 */ /* 0x000fe200078e00ff */
[----:B------:R-:W-:Y:S01]  /*5ef0*/  BSSY B0, `(.L_x_96) ;  /* 0x000000d000007945 */ /* 0x000fe20003800000 */
[----:B------:R-:W-:Y:S01]  /*5f00*/  @P5 IMAD.IADD R4, R75, 0x1, R5 ;  /* 0x000000014b045824 */ /* 0x000fe200078e0205 */
[----:B------:R-:W-:Y:S02]  /*5f10*/  CS2R R50, SRZ ;  /* 0x0000000000327805 */ /* 0x000fe4000001ff00 */
[----:B------:R-:W-:Y:S02]  /*5f20*/  CS2R R48, SRZ ;  /* 0x0000000000307805 */ /* 0x000fe4000001ff00 */
[----:B------:R-:W-:Y:S02]  /*5f30*/  CS2R R52, SRZ ;  /* 0x0000000000347805 */ /* 0x000fe4000001ff00 */
[----:B------:R-:W-:Y:S02]  /*5f40*/  CS2R R42, SRZ ;  /* 0x00000000002a7805 */ /* 0x000fe4000001ff00 */
[----:B------:R-:W-:Y:S02]  /*5f50*/  CS2R R40, SRZ ;  /* 0x0000000000287805 */ /* 0x000fe4000001ff00 */
[----:B------:R-:W-:Y:S02]  /*5f60*/  CS2R R46, SRZ ;  /* 0x00000000002e7805 */ /* 0x000fe4000001ff00 */
[----:B------:R-:W-:Y:S01]  /*5f70*/  CS2R R44, SRZ ;  /* 0x00000000002c7805 */ /* 0x000fe2000001ff00 */
[----:B------:R-:W-:Y:S06]  /*5f80*/  @P1 BRA `(.L_x_97) ;  /* 0x00000000000c1947 */ /* 0x000fec0003800000 */
[----:B------:R-:W-:Y:S04]  /*5f90*/  SHF.L.U32 R3, R74, 0x1f, RZ ;  /* 0x0000001f4a037819 */ /* 0x000fe800000006ff */
[----:B------:R-:W1:Y:S02]  /*5fa0*/  SYNCS.PHASECHK.TRANS64.TRYWAIT P1, [UR36+0x40], R3 ;  /* 0x00004003ff0075a7 */ /* 0x000e640008021124 */
[----:B-1----:R-:W-:Y:S05]  /*5fb0*/  @!P1 BRA `(.L_x_98) ;  /* 0x0000002800809947 */ /* 0x002fea0003800000 */
.L_x_97:
[----:B------:R-:W-:Y:S05]  /*5fc0*/  BSYNC B0 ;  /* 0x0000000000007941 */ /* 0x000fea0003800000 */
.L_x_96:
[----:B------:R-:W-:Y:S01]  /*5fd0*/  ISETP.NE.AND P1, PT, R91, RZ, PT ;  /* 0x000000ff5b00720c */ /* 0x000fe20003f25270 */
[----:B------:R-:W-:Y:S11]  /*5fe0*/  HFMA2 R88, -RZ, RZ, 0, 5.9604644775390625e-08 ;  /* 0x00000001ff587431 */ /* 0x000ff600000001ff */
[----:B------:R-:W-:Y:S01]  /*5ff0*/  @!UPT UIADD3 URZ, UPT, UPT, URZ, URZ, URZ ;  /* 0x000000fffffff290 */ /* 0x000fe2000fffe0ff */
[----:B------:R-:W-:Y:S05]  /*6000*/  @P1 WARPSYNC.ALL ;  /* 0x0000000000001948 */ /* 0x000fea0003800000 */
[----:B------:R3:W4:Y:S04]  /*6010*/  @P1 LDSM.16.M88.4 R48, [R5] ;  /* 0x000000000530183b */ /* 0x0007280000000200 */
[----:B------:R3:W1:Y:S04]  /*6020*/  @P1 LDSM.16.M88.4 R52, [R4] ;  /* 0x000000000434183b */ /* 0x0006680000000200 */
[----:B------:R3:W1:Y:S04]  /*6030*/  @P1 LDSM.16.M88.4 R40, [R89+UR36+0x400] ;  /* 0x000400245928183b */ /* 0x0006680008000200 */
[----:B------:R3:W1:Y:S02]  /*6040*/  @P1 LDSM.16.M88.4 R44, [R82+0x400] ;  /* 0x00040000522c183b */ /* 0x0006640000000200 */
.L_x_95:
[----:B------:R-:W-:Y:S05]  /*6050*/  BSYNC B1 ;  /* 0x0000000000017941 */ /* 0x000fea0003800000 */
.L_x_94:
[----:B-1----:R-:W-:Y:S04]  /*6060*/  SHF.R.U32.HI R0, RZ, 0x15, R34 ;  /* 0x00000015ff007819 */ /* 0x002fe80000011622 */
[----:B------:R-:W-:Y:S01]  /*6070*/  LOP3.LUT P1, RZ, R0, 0x3, R69, 0x48, !PT ;  /* 0x0000000300ff7812 */ /* 0x000fe20007824845 */
[----:B------:R-:W-:Y:S01]  /*6080*/  @!UPT UIADD3 URZ, UPT, UPT, URZ, URZ, URZ ;  /* 0x000000fffffff290 */ /* 0x000fe2000fffe0ff */
[----:B--2---:R-:W-:Y:S11]  /*6090*/  @P0 BRA `(.L_x_99) ;  /* 0x0000000000080947 */ /* 0x004ff60003800000 */
[----:B------:R-:W1:Y:S02]  /*60a0*/  SYNCS.PHASECHK.TRANS64.TRYWAIT P0, [R86+URZ+0xb0], R2 ;  /* 0x0000b002560075a7 */ /* 0x000e6400080011ff */
[----:B-1----:R-:W-:Y:S05]  /*60b0*/  @!P0 BRA `(.L_x_100) ;  /* 0x0000002800588947 */ /* 0x002fea0003800000 */
.L_x_99:
[----:B------:R-:W-:Y:S05]  /*60c0*/  @!P1 BRA `(.L_x_101) ;  /* 0x0000000000409947 */ /* 0x000fea0003800000 */
[----:B------:R-:W3:Y:S01]  /*60d0*/  LDCU.64 UR8, c[0x4][0x70] ;  /* 0x01000e00ff0877ac */ /* 0x000ee20008000a00 */
[----:B------:R-:W-:Y:S01]  /*60e0*/  MOV R3, 0x0 ;  /* 0x0000000000037802 */ /* 0x000fe20000000f00 */
[----:B------:R-:W-:Y:S02]  /*60f0*/  HFMA2 R12, -RZ, RZ, 0, 5.9604644775390625e-08 ;  /* 0x00000001ff0c7431 */ /* 0x000fe400000001ff */
[----:B------:R-:W-:Y:S02]  /*6100*/  IMAD.MOV.U32 R8, RZ, RZ, 0x192 ;  /* 0x00000192ff087424 */ /* 0x000fe400078e00ff */
[----:B------:R-:W-:Y:S01]  /*6110*/  IMAD.MOV.U32 R13, RZ, RZ, RZ ;  /* 0x000000ffff0d7224 */ /* 0x000fe200078e00ff */
[----:B------:R-:W2:Y:S01]  /*6120*/  LDCU.64 UR6, c[0x4][0x78] ;  /* 0x01000f00ff0677ac */ /* 0x000ea20008000a00 */
[----:B-1----:R-:W1:Y:S01]  /*6130*/  LDC.64 R2, c[0x4][R3] ;  /* 0x0100000003027b82 */ /* 0x002e620000000a00 */
[----:B------:R-:W5:Y:S01]  /*6140*/  LDCU.64 UR4, c[0x4][0x10] ;  /* 0x01000200ff0477ac */ /* 0x000f620008000a00 */
[----:B---3--:R-:W-:Y:S01]  /*6150*/  MOV R5, UR9 ;  /* 0x0000000900057c02 */ /* 0x008fe20008000f00 */
[----:B------:R-:W-:Y:S01]  /*6160*/  IMAD.U32 R4, RZ, RZ, UR8 ;  /* 0x00000008ff047e24 */ /* 0x000fe2000f8e00ff */
[----:B--2---:R-:W-:Y:S01]  /*6170*/  MOV R7, UR7 ;  /* 0x0000000700077c02 */ /* 0x004fe20008000f00 */
[----:B------:R-:W-:Y:S01]  /*6180*/  IMAD.U32 R6, RZ, RZ, UR6 ;  /* 0x00000006ff067e24 */ /* 0x000fe2000f8e00ff */
[----:B-----5:R-:W-:Y:S01]  /*6190*/  MOV R11, UR5 ;  /* 0x00000005000b7c02 */ /* 0x020fe20008000f00 */
[----:B------:R-:W-:Y:S02]  /*61a0*/  IMAD.U32 R10, RZ, RZ, UR4 ;  /* 0x00000004ff0a7e24 */ /* 0x000fe4000f8e00ff */
[----:B------:R-:W-:Y:S07]  /*61b0*/  LEPC R20, `(.L_x_101) ;  /* 0x000000001014794e */ /* 0x000fee0000000000 */
[----:B-1--4-:R-:W-:Y:S05]  /*61c0*/  CALL.ABS.NOINC R2 ;  /* 0x0000000002007343 */ /* 0x012fea0003c00000 */
.L_x_101:
[----:B------:R-:W-:Y:S05]  /*61d0*/  WARPSYNC.ALL ;  /* 0x0000000000007948 */ /* 0x000fea0003800000 */
[----:B------:R-:W-:Y:S01]  /*61e0*/  R2UR UR4, R34 ;  /* 0x00000000220472ca */ /* 0x000fe200000e0000 */
[----:B------:R-:W-:Y:S01]  /*61f0*/  BSSY.RECONVERGENT B0, `(.L_x_102) ;  /* 0x000003c000007945 */ /* 0x000fe20003800200 */
[----:B------:R-:W-:Y:S02]  /*6200*/  SHF.L.U32 R87, R76, 0x2, RZ ;  /* 0x000000024c577819 */ /* 0x000fe400000006ff */
[----:B------:R-:W-:Y:S02]  /*6210*/  ISETP.NE.AND P0, PT, R77, RZ, PT ;  /* 0x000000ff4d00720c */ /* 0x000fe40003f05270 */
[----:B------:R-:W-:Y:S04]  /*6220*/  IADD3 R83, PT, PT, R83, R87, RZ ;  /* 0x0000005753537210 */ /* 0x000fe80007ffe0ff */
[----:B------:R-:W-:Y:S03]  /*6230*/  IADD3 R85, PT, PT, R75, R83, RZ ;  /* 0x000000534b557210 */ /* 0x000fe60007ffe0ff */
[----:B---3--:R-:W2:Y:S02]  /*6240*/  LDTM.16dp128bit.x8 R4, tmem[UR4] ;  /* 0x00000004000479ee */ /* 0x008ea40008180000 */
[C---:B--2---:R-:W-:Y:S01]  /*6250*/  FMUL R0, R33.reuse, R4 ;  /* 0x0000000421007220 */ /* 0x044fe20000400000 */
[C---:B-1----:R-:W-:Y:S01]  /*6260*/  FMUL R2, R33.reuse, R5 ;  /* 0x0000000521027220 */ /* 0x042fe20000400000 */
[C---:B------:R-:W-:Y:S01]  /*6270*/  FMUL R3, R33.reuse, R6 ;  /* 0x0000000621037220 */ /* 0x040fe20000400000 */
[----:B------:R-:W-:Y:S01]  /*6280*/  FMUL R7, R33, R7 ;  /* 0x0000000721077220 */ /* 0x000fe20000400000 */
[----:B------:R-:W-:Y:S01]  /*6290*/  FFMA R36, R35, R40, R0 ;  /* 0x0000002823247223 */ /* 0x000fe20000000000 */
        /* <DEDUP_REMOVED lines=10> */
[----:B------:R1:W-:Y:S01]  /*6340*/  STSM.16.M88.4 [R84+0x400], R36 ;  /* 0x0004002454007844 */ /* 0x0003e20000000200 */
[----:B------:R-:W-:Y:S01]  /*6350*/  FMUL R9, R33, R13 ;  /* 0x0000000d21097220 */ /* 0x000fe20000400000 */
[----:B------:R-:W-:Y:S01]  /*6360*/  FFMA R6, R35, R46, R6 ;  /* 0x0000002e23067223 */ /* 0x000fe20000000006 */
[----:B------:R-:W-:Y:S01]  /*6370*/  FMUL R10, R33, R14 ;  /* 0x0000000e210a7220 */ /* 0x000fe20000400000 */
[----:B------:R-:W-:Y:S01]  /*6380*/  FFMA R7, R35, R47, R11 ;  /* 0x0000002f23077223 */ /* 0x000fe2000000000b */
[----:B------:R-:W-:Y:S01]  /*6390*/  FMUL R15, R33, R15 ;  /* 0x0000000f210f7220 */ /* 0x000fe20000400000 */
[----:B----4-:R-:W-:Y:S01]  /*63a0*/  FFMA R8, R35, R48, R8 ;  /* 0x0000003023087223 */ /* 0x010fe20000000008 */
        /* <DEDUP_REMOVED lines=8> */
[C---:B------:R-:W-:Y:S01]  /*6430*/  FFMA R12, R35.reuse, R52, R12 ;  /* 0x00000034230c7223 */ /* 0x040fe2000000000c */
[C---:B------:R-:W-:Y:S01]  /*6440*/  FFMA R13, R35.reuse, R53, R13 ;  /* 0x00000035230d7223 */ /* 0x040fe2000000000d */
[C---:B------:R-:W-:Y:S01]  /*6450*/  FFMA R14, R35.reuse, R54, R14 ;  /* 0x00000036230e7223 */ /* 0x040fe2000000000e */
[----:B------:R1:W-:Y:S01]  /*6460*/  STSM.16.M88.4 [R83], R8 ;  /* 0x0000000853007844 */ /* 0x0003e20000000200 */
[----:B------:R-:W-:Y:S05]  /*6470*/  FFMA R15, R35, R55, R19 ;  /* 0x00000037230f7223 */ /* 0x000fea0000000013 */
[----:B------:R1:W-:Y:S01]  /*6480*/  STSM.16.M88.4 [R85], R12 ;  /* 0x0000000c55007844 */ /* 0x0003e20000000200 */
[----:B------:R-:W-:Y:S01]  /*6490*/  @!PT LDS RZ, [RZ] ;  /* 0x00000000fffff984 */ /* 0x000fe20000000800 */
[----:B------:R-:W-:Y:S01]  /*64a0*/  @!PT LDS RZ, [RZ] ;  /* 0x00000000fffff984 */ /* 0x000fe20000000800 */
[----:B------:R-:W-:Y:S01]  /*64b0*/  @!PT LDS RZ, [RZ] ;  /* 0x00000000fffff984 */ /* 0x000fe20000000800 */
[----:B------:R-:W-:Y:S01]  /*64c0*/  @!PT LDS RZ, [RZ] ;  /* 0x00000000fffff984 */ /* 0x000fe20000000800 */
[----:B------:R2:W-:Y:S06]  /*64d0*/  MEMBAR.ALL.CTA ;  /* 0x0000000000007992 */ /* 0x0005ec0000008000 */
[----:B--2---:R-:W2:Y:S02]  /*64e0*/  FENCE.VIEW.ASYNC.S ;  /* 0x00000000000073c6 */ /* 0x004ea40000000000 */
[----:B--2---:R-:W-:Y:S06]  /*64f0*/  BAR.SYNC.DEFER_BLOCKING 0x1, 0x80 ;  /* 0x0042000000007b1d */ /* 0x004fec0000010000 */
[----:B------:R-:W-:Y:S05]  /*6500*/  @P0 BRA `(.L_x_103) ;  /* 0x0000000000280947 */ /* 0x000fea0003800000 */
[----:B------:R-:W-:Y:S02]  /*6510*/  UIADD3 UR4, UPT, UPT, UR36, 0x400, URZ ;  /* 0x0000040024047890 */ /* 0x000fe4000fffe0ff */
[----:B------:R-:W-:Y:S01]  /*6520*/  UIADD3 UR6, UP0, UPT, UR54, 0x680, URZ ;  /* 0x0000068036067890 */ /* 0x000fe2000ff1e0ff */
[----:B------:R-:W-:Y:S03]  /*6530*/  UMOV UR43, UR52 ;  /* 0x00000034002b7c82 */ /* 0x000fe60008000000 */
[----:B------:R-:W-:Y:S01]  /*6540*/  MOV R70, UR4 ;  /* 0x0000000400467c02 */ /* 0x000fe20008000f00 */
[----:B------:R-:W-:Y:S03]  /*6550*/  UIADD3.X UR7, UPT, UPT, URZ, UR55, URZ, UP0, !UPT ;  /* 0x00000037ff077290 */ /* 0x000fe600087fe4ff */
[----:B------:R-:W-:Y:S11]  /*6560*/  R2UR UR40, R70 ;  /* 0x00000000462872ca */ /* 0x000ff600000e0000 */
[----:B------:R-:W-:Y:S02]  /*6570*/  @!UPT UIADD3 URZ, UPT, UPT, URZ, URZ, URZ ;  /* 0x000000fffffff290 */ /* 0x000fe4000fffe0ff */
[----:B------:R2:W-:Y:S01]  /*6580*/  UTMASTG.3D [UR40], [UR6] ;  /* 0x00000028060073b5 */ /* 0x0005e20008010000 */
[----:B------:R0:W-:Y:S01]  /*6590*/  UTMACMDFLUSH ;  /* 0x00000000000079b7 */ /* 0x0001e20000000000 */
[----:B--2---:R-:W-:Y:S04]  /*65a0*/  DEPBAR.LE SB0, 0x1 ;  /* 0x000080400000791a */ /* 0x004fe80000000000 */
.L_x_103:
[----:B------:R-:W-:Y:S05]  /*65b0*/  BSYNC.RECONVERGENT B0 ;  /* 0x0000000000007941 */ /* 0x000fea0003800200 */
.L_x_102:
[----:B------:R-:W-:Y:S01]  /*65c0*/  BAR.SYNC.DEFER_BLOCKING 0x1, 0x80 ;  /* 0x0042000000007b1d */ /* 0x000fe20000010000 */
[----:B------:R-:W-:Y:S01]  /*65d0*/  ISETP.NE.AND P1, PT, R81, RZ, PT ;  /* 0x000000ff5100720c */ /* 0x000fe20003f25270 */
[----:B------:R-:W-:Y:S01]  /*65e0*/  UISETP.NE.AND UP0, UPT, UR48, URZ, UPT ;  /* 0x000000ff3000728c */ /* 0x000fe2000bf05270 */
[----:B------:R-:W-:Y:S11]  /*65f0*/  LEA R2, R88, UR36, 0x3 ;  /* 0x0000002458027c11 */ /* 0x000ff6000f8e18ff */
[----:B------:R-:W-:Y:S01]  /*6600*/  @P1 SHF.L.U32 R3, R74, 0x1f, RZ ;  /* 0x0000001f4a031819 */ /* 0x000fe200000006ff */
[----:B------:R-:W-:Y:S06]  /*6610*/  BRA.U !UP0, `(.L_x_104) ;  /* 0x0000000108247547 */ /* 0x000fec000b800000 */
[----:B-1----:R-:W-:Y:S01]  /*6620*/  IMAD.U32 R4, RZ, RZ, UR50 ;  /* 0x00000032ff047e24 */ /* 0x002fe2000f8e00ff */
[----:B------:R-:W-:Y:S01]  /*6630*/  MOV R0, UR37 ;  /* 0x0000002500007c02 */ /* 0x000fe20008000f00 */
[----:B------:R-:W-:Y:S03]  /*6640*/  UIADD3 UR50, UPT, UPT, UR50, 0x1, URZ ;  /* 0x0000000132327890 */ /* 0x000fe6000fffe0ff */
[----:B------:R-:W-:Y:S01]  /*6650*/  @P1 LEA R4, R4, UR36, 0x3 ;  /* 0x0000002404041c11 */ /* 0x000fe2000f8e18ff */
[----:B------:R-:W-:Y:S04]  /*6660*/  UISETP.NE.AND UP0, UPT, UR50, 0x4, UPT ;  /* 0x000000043200788c */ /* 0x000fe8000bf05270 */
[----:B------:R-:W-:Y:S01]  /*6670*/  @P1 VIADD R4, R4, 0x60 ;  /* 0x0000006004041836 */ /* 0x000fe20000000000 */
[----:B------:R-:W-:Y:S04]  /*6680*/  USEL UR50, UR50, URZ, UP0 ;  /* 0x000000ff32327287 */ /* 0x000fe80008000000 */
[----:B------:R-:W-:Y:S04]  /*6690*/  @P1 PRMT R0, R0, 0x654, R4 ;  /* 0x0000065400001816 */ /* 0x000fe80000000004 */
[----:B------:R2:W-:Y:S04]  /*66a0*/  @P1 SYNCS.ARRIVE.TRANS64.RED.A1T0 RZ, [R0+URZ], RZ ;  /* 0x000000ff00ff19a7 */ /* 0x0005e800081004ff */
.L_x_104:
[----:B------:R-:W3:Y:S01]  /*66b0*/  @P1 SYNCS.PHASECHK.TRANS64.TRYWAIT P0, [R2+URZ+0x40], R3 ;  /* 0x00004003020015a7 */ /* 0x000ee200080011ff */
[----:B------:R-:W-:Y:S01]  /*66c0*/  BSSY B1, `(.L_x_105) ;  /* 0x0000017000017945 */ /* 0x000fe20003800000 */
[----:B---3--:R-:W-:Y:S03]  /*66d0*/  @P1 SEL R90, RZ, 0x1, !P0 ;  /* 0x00000001ff5a1807 */ /* 0x008fe60004000000 */
[----:B------:R-:W-:Y:S05]  /*66e0*/  @!P1 BRA `(.L_x_106) ;  /* 0x0000000000509947 */ /* 0x000fea0003800000 */
[----:B------:R-:W-:Y:S01]  /*66f0*/  ISETP.NE.AND P1, PT, R91, RZ, PT ;  /* 0x000000ff5b00720c */ /* 0x000fe20003f25270 */
[----:B------:R-:W-:Y:S01]  /*6700*/  BSSY B0, `(.L_x_107) ;  /* 0x000000a000007945 */ /* 0x000fe20003800000 */
[----:B------:R-:W-:Y:S11]  /*6710*/  ISETP.NE.AND P0, PT, R90, RZ, PT ;  /* 0x000000ff5a00720c */ /* 0x000ff60003f05270 */
[----:B-1----:R-:W-:Y:S04]  /*6720*/  @P1 IMAD R5, R88, 0x2000, R89 ;  /* 0x0000200058051824 */ /* 0x002fe800078e0259 */
[----:B------:R-:W-:Y:S05]  /*6730*/  @P1 VIADD R4, R5, UR36 ;  /* 0x0000002405041c36 */ /* 0x000fea0008000000 */
[----:B------:R-:W-:Y:S01]  /*6740*/  @P1 IADD3 R3, PT, PT, R87, R4, RZ ;  /* 0x0000000457031210 */ /* 0x000fe20007ffe0ff */
[----:B------:R-:W-:Y:S01]  /*6750*/  @P1 IMAD.IADD R4, R75, 0x1, R4 ;  /* 0x000000014b041824 */ /* 0x000fe200078e0204 */
[----:B------:R-:W-:Y:S06]  /*6760*/  @P0 BRA `(.L_x_108) ;  /* 0x00000000000c0947 */ /* 0x000fec0003800000 */
[----:B--2---:R-:W-:Y:S04]  /*6770*/  SHF.L.U32 R0, R74, 0x1f, RZ ;  /* 0x0000001f4a007819 */ /* 0x004fe800000006ff */
[----:B------:R-:W1:Y:S02]  /*6780*/  SYNCS.PHASECHK.TRANS64.TRYWAIT P0, [R2+URZ+0x40], R0 ;  /* 0x00004000020075a7 */ /* 0x000e6400080011ff */
[----:B-1----:R-:W-:Y:S05]  /*6790*/  @!P0 BRA `(.L_x_109) ;  /* 0x0000002000b48947 */ /* 0x002fea0003800000 */
.L_x_108:
[----:B------:R-:W-:Y:S05]  /*67a0*/  BSYNC B0 ;  /* 0x0000000000007941 */ /* 0x000fea0003800000 */
.L_x_107:
[----:B------:R-:W-:Y:S02]  /*67b0*/  ISETP.NE.AND P0, PT, R91, RZ, PT ;  /* 0x000000ff5b00720c */ /* 0x000fe40003f05270 */
[----:B------:R-:W-:Y:S11]  /*67c0*/  IADD3 R88, PT, PT, R88, 0x1, RZ ;  /* 0x0000000158587810 */ /* 0x000ff60007ffe0ff */
[----:B-12---:R-:W-:Y:S01]  /*67d0*/  @P0 IMAD.IADD R0, R75, 0x1, R3 ;  /* 0x000000014b000824 */ /* 0x006fe200078e0203 */
[----:B------:R-:W-:Y:S05]  /*67e0*/  @P0 WARPSYNC.ALL ;  /* 0x0000000000000948 */ /* 0x000fea0003800000 */
[----:B------:R3:W4:Y:S04]  /*67f0*/  @P0 LDSM.16.M88.4 R40, [R5+UR36+0x400] ;  /* 0x000400240528083b */ /* 0x0007280008000200 */
[----:B------:R3:W1:Y:S04]  /*6800*/  @P0 LDSM.16.M88.4 R44, [R4+0x400] ;  /* 0x00040000042c083b */ /* 0x0006680000000200 */
[----:B------:R3:W2:Y:S04]  /*6810*/  @P0 LDSM.16.M88.4 R48, [R3+0x400] ;  /* 0x000400000330083b */ /* 0x0006a80000000200 */
[----:B------:R3:W1:Y:S02]  /*6820*/  @P0 LDSM.16.M88.4 R52, [R0+0x400] ;  /* 0x000400000034083b */ /* 0x0006640000000200 */
.L_x_106:
[----:B------:R-:W-:Y:S05]  /*6830*/  BSYNC B1 ;  /* 0x0000000000017941 */ /* 0x000fea0003800000 */
.L_x_105:
[----:B--23--:R-:W-:Y:S05]  /*6840*/  VIADD R0, R34, 0x20 ;  /* 0x0000002022007836 */ /* 0x00cfea0000000000 */
[----:B------:R-:W-:Y:S04]  /*6850*/  SHF.R.U32.HI R0, RZ, 0x15, R0 ;  /* 0x00000015ff007819 */ /* 0x000fe80000011600 */
[----:B------:R-:W-:Y:S11]  /*6860*/  LOP3.LUT P0, RZ, R0, 0x3, R69, 0x48, !PT ;  /* 0x0000000300ff7812 */ /* 0x000ff60007804845 */
[----:B------:R-:W-:Y:S02]  /*6870*/  @!UPT UIADD3 URZ, UPT, UPT, URZ, URZ, URZ ;  /* 0x000000fffffff290 */ /* 0x000fe4000fffe0ff */
[----:B------:R-:W-:Y:S05]  /*6880*/  @!P0 BRA `(.L_x_110) ;  /* 0x0000000000408947 */ /* 0x000fea0003800000 */
[----:B------:R-:W2:Y:S01]  /*6890*/  LDCU.64 UR8, c[0x4][0x70] ;  /* 0x01000e00ff0877ac */ /* 0x000ea20008000a00 */
[----:B------:R-:W-:Y:S01]  /*68a0*/  MOV R3, 0x0 ;  /* 0x0000000000037802 */ /* 0x000fe20000000f00 */
[----:B-1----:R-:W-:Y:S02]  /*68b0*/  HFMA2 R12, -RZ, RZ, 0, 5.9604644775390625e-08 ;  /* 0x00000001ff0c7431 */ /* 0x002fe400000001ff */
[----:B------:R-:W-:Y:S02]  /*68c0*/  IMAD.MOV.U32 R8, RZ, RZ, 0x192 ;  /* 0x00000192ff087424 */ /* 0x000fe400078e00ff */
[----:B------:R-:W-:Y:S01]  /*68d0*/  IMAD.MOV.U32 R13, RZ, RZ, RZ ;  /* 0x000000ffff0d7224 */ /* 0x000fe200078e00ff */
[----:B------:R-:W1:Y:S01]  /*68e0*/  LDCU.64 UR6, c[0x4][0x78] ;  /* 0x01000f00ff0677ac */ /* 0x000e620008000a00 */
[----:B------:R-:W3:Y:S01]  /*68f0*/  LDC.64 R2, c[0x4][R3] ;  /* 0x0100000003027b82 */ /* 0x000ee20000000a00 */
[----:B------:R-:W5:Y:S01]  /*6900*/  LDCU.64 UR4, c[0x4][0x10] ;  /* 0x01000200ff0477ac */ /* 0x000f620008000a00 */
[----:B--2---:R-:W-:Y:S01]  /*6910*/  MOV R5, UR9 ;  /* 0x0000000900057c02 */ /* 0x004fe20008000f00 */
[----:B------:R-:W-:Y:S01]  /*6920*/  IMAD.U32 R4, RZ, RZ, UR8 ;  /* 0x00000008ff047e24 */ /* 0x000fe2000f8e00ff */
[----:B-1----:R-:W-:Y:S01]  /*6930*/  MOV R7, UR7 ;  /* 0x0000000700077c02 */ /* 0x002fe20008000f00 */
[----:B------:R-:W-:Y:S01]  /*6940*/  IMAD.U32 R6, RZ, RZ, UR6 ;  /* 0x00000006ff067e24 */ /* 0x000fe2000f8e00ff */
[----:B-----5:R-:W-:Y:S01]  /*6950*/  MOV R11, UR5 ;  /* 0x00000005000b7c02 */ /* 0x020fe20008000f00 */
[----:B------:R-:W-:Y:S02]  /*6960*/  IMAD.U32 R10, RZ, RZ, UR4 ;  /* 0x00000004ff0a7e24 */ /* 0x000fe4000f8e00ff */
[----:B------:R-:W-:Y:S07]  /*6970*/  LEPC R20, `(.L_x_110) ;  /* 0x000000001014794e */ /* 0x000fee0000000000 */
[----:B---34-:R-:W-:Y:S05]  /*6980*/  CALL.ABS.NOINC R2 ;  /* 0x0000000002007343 */ /* 0x018fea0003c00000 */
.L_x_110:
[----:B------:R-:W-:Y:S05]  /*6990*/  WARPSYNC.ALL ;  /* 0x0000000000007948 */ /* 0x000fea0003800000 */
[----:B------:R-:W-:Y:S01]  /*69a0*/  R2UR UR4, R34 ;  /* 0x00000000220472ca */ /* 0x000fe200000e0000 */
[----:B------:R-:W-:Y:S01]  /*69b0*/  BSSY.RECONVERGENT B0, `(.L_x_111) ;  /* 0x0000040000007945 */ /* 0x000fe20003800200 */
[----:B------:R-:W-:Y:S02]  /*69c0*/  ISETP.NE.AND P6, PT, R81, RZ, PT ;  /* 0x000000ff5100720c */ /* 0x000fe40003fc5270 */
[----:B------:R-:W-:Y:S02]  /*69d0*/  ISETP.NE.AND P0, PT, R77, RZ, PT ;  /* 0x000000ff4d00720c */ /* 0x000fe40003f05270 */
[----:B------:R-:W-:Y:S07]  /*69e0*/  MOV R20, UR50 ;  /* 0x0000003200147c02 */ /* 0x000fee0008000f00 */
[----:B-1----:R-:W1:Y:S02]  /*69f0*/  LDTM.16dp128bit.x8 R4, tmem[UR4+0x20] ;  /* 0x00002004000479ee */ /* 0x002e640008180000 */
[----:B------:R-:W-:Y:S01]  /*6a00*/  @P6 LEA R20, R20, UR36, 0x3 ;  /* 0x0000002414146c11 */ /* 0x000fe2000f8e18ff */
[C---:B-1----:R-:W-:Y:S01]  /*6a10*/  FMUL R0, R33.reuse, R4 ;  /* 0x0000000421007220 */ /* 0x042fe20000400000 */
[C---:B------:R-:W-:Y:S01]  /*6a20*/  FMUL R2, R33.reuse, R5 ;  /* 0x0000000521027220 */ /* 0x040fe20000400000 */
[C---:B------:R-:W-:Y:S01]  /*6a30*/  FMUL R3, R33.reuse, R6 ;  /* 0x0000000621037220 */ /* 0x040fe20000400000 */
[----:B------:R-:W-:Y:S01]  /*6a40*/  FMUL R7, R33, R7 ;  /* 0x0000000721077220 */ /* 0x000fe20000400000 */
[----:B----4-:R-:W-:Y:S01]  /*6a50*/  FFMA R36, R35, R40, R0 ;  /* 0x0000002823247223 */ /* 0x010fe20000000000 */
        /* <DEDUP_REMOVED lines=28> */
[----:B------:R1:W-:Y:S01]  /*6c20*/  STSM.16.M88.4 [R83+0x2000], R8 ;  /* 0x0020000853007844 */ /* 0x0003e20000000200 */
[----:B------:R-:W-:Y:S01]  /*6c30*/  FFMA R15, R35, R55, R19 ;  /* 0x00000037230f7223 */ /* 0x000fe20000000013 */
[----:B------:R-:W-:Y:S02]  /*6c40*/  MOV R16, UR37 ;  /* 0x0000002500107c02 */ /* 0x000fe40008000f00 */
[----:B------:R-:W-:Y:S02]  /*6c50*/  @P6 IADD3 R17, PT, PT, R20, 0x60, RZ ;  /* 0x0000006014116810 */ /* 0x000fe40007ffe0ff */
[----:B------:R1:W-:Y:S01]  /*6c60*/  STSM.16.M88.4 [R85+0x2000], R12 ;  /* 0x0020000c55007844 */ /* 0x0003e20000000200 */
[----:B------:R-:W-:Y:S02]  /*6c70*/  LEA R0, R88, UR36, 0x3 ;  /* 0x0000002458007c11 */ /* 0x000fe4000f8e18ff */
[----:B------:R-:W-:Y:S01]  /*6c80*/  @P6 PRMT R16, R16, 0x654, R17 ;  /* 0x0000065410106816 */ /* 0x000fe20000000011 */
[----:B------:R-:W-:Y:S01]  /*6c90*/  @!PT LDS RZ, [RZ] ;  /* 0x00000000fffff984 */ /* 0x000fe20000000800 */
[----:B------:R-:W-:Y:S01]  /*6ca0*/  @!PT LDS RZ, [RZ] ;  /* 0x00000000fffff984 */ /* 0x000fe20000000800 */
[----:B------:R-:W-:Y:S01]  /*6cb0*/  @!PT LDS RZ, [RZ] ;  /* 0x00000000fffff984 */ /* 0x000fe20000000800 */
[----:B------:R-:W-:Y:S01]  /*6cc0*/  @!PT LDS RZ, [RZ] ;  /* 0x00000000fffff984 */ /* 0x000fe20000000800 */
[----:B------:R2:W-:Y:S06]  /*6cd0*/  MEMBAR.ALL.CTA ;  /* 0x0000000000007992 */ /* 0x0005ec0000008000 */
[----:B--2---:R-:W2:Y:S01]  /*6ce0*/  FENCE.VIEW.ASYNC.S ;  /* 0x00000000000073c6 */ /* 0x004ea20000000000 */
[----:B------:R-:W-:Y:S01]  /*6cf0*/  @P6 SHF.L.U32 R2, R74, 0x1f, RZ ;  /* 0x0000001f4a026819 */ /* 0x000fe200000006ff */
[----:B--2---:R-:W-:Y:S06]  /*6d00*/  BAR.SYNC.DEFER_BLOCKING 0x1, 0x80 ;  /* 0x0042000000007b1d */ /* 0x004fec0000010000 */
[----:B------:R-:W-:Y:S05]  /*6d10*/  @P0 BRA `(.L_x_112) ;  /* 0x0000000000240947 */ /* 0x000fea0003800000 */
[----:B------:R-:W-:Y:S02]  /*6d20*/  UIADD3 UR8, UP0, UPT, UR54, 0x680, URZ ;  /* 0x0000068036087890 */ /* 0x000fe4000ff1e0ff */
[----:B------:R-:W-:Y:S02]  /*6d30*/  UIADD3 UR5, UPT, UPT, UR41, 0x20, URZ ;  /* 0x0000002029057890 */ /* 0x000fe4000fffe0ff */
[----:B------:R-:W-:Y:S02]  /*6d40*/  UIADD3 UR4, UPT, UPT, UR36, 0x2400, URZ ;  /* 0x0000240024047890 */ /* 0x000fe4000fffe0ff */
[----:B------:R-:W-:Y:S01]  /*6d50*/  UIADD3.X UR9, UPT, UPT, URZ, UR55, URZ, UP0, !UPT ;  /* 0x00000037ff097290 */ /* 0x000fe200087fe4ff */
[----:B------:R-:W-:Y:S01]  /*6d60*/  UMOV UR6, UR42 ;  /* 0x0000002a00067c82 */ /* 0x000fe20008000000 */
[----:B------:R-:W-:Y:S07]  /*6d70*/  UMOV UR7, UR52 ;  /* 0x0000003400077c82 */ /* 0x000fee0008000000 */
[----:B------:R2:W-:Y:S01]  /*6d80*/  UTMASTG.3D [UR4], [UR8] ;  /* 0x00000004080073b5 */ /* 0x0005e20008010000 */
[----:B------:R0:W-:Y:S01]  /*6d90*/  UTMACMDFLUSH ;  /* 0x00000000000079b7 */ /* 0x0001e20000000000 */
[----:B--2---:R-:W-:Y:S04]  /*6da0*/  DEPBAR.LE SB0, 0x1 ;  /* 0x000080400000791a */ /* 0x004fe80000000000 */
.L_x_112:
[----:B------:R-:W-:Y:S05]  /*6db0*/  BSYNC.RECONVERGENT B0 ;  /* 0x0000000000007941 */ /* 0x000fea0003800200 */
.L_x_111:
[----:B------:R-:W-:Y:S01]  /*6dc0*/  BAR.SYNC.DEFER_BLOCKING 0x1, 0x80 ;  /* 0x0042000000007b1d */ /* 0x000fe20000010000 */
[----:B------:R-:W-:Y:S04]  /*6dd0*/  UIADD3 UR40, UPT, UPT, UR50, 0x1, URZ ;  /* 0x0000000132287890 */ /* 0x000fe8000fffe0ff */
[----:B------:R-:W-:Y:S04]  /*6de0*/  UISETP.NE.AND UP0, UPT, UR40, 0x4, UPT ;  /* 0x000000042800788c */ /* 0x000fe8000bf05270 */
[----:B------:R-:W-:Y:S01]  /*6df0*/  USEL UR40, UR40, URZ, UP0 ;  /* 0x000000ff28287287 */ /* 0x000fe20008000000 */
[----:B------:R2:W-:Y:S01]  /*6e00*/  @P6 SYNCS.ARRIVE.TRANS64.RED.A1T0 RZ, [R16+URZ], RZ ;  /* 0x000000ff10ff69a7 */ /* 0x0005e200081004ff */
[----:B------:R-:W-:Y:S01]  /*6e10*/  BSSY B1, `(.L_x_113) ;  /* 0x0000018000017945 */ /* 0x000fe20003800000 */
[----:B------:R-:W3:Y:S02]  /*6e20*/  @P6 SYNCS.PHASECHK.TRANS64.TRYWAIT P0, [R0+URZ+0x40], R2 ;  /* 0x00004002000065a7 */ /* 0x000ee400080011ff */
[----:B---3--:R-:W-:Y:S01]  /*6e30*/  @P6 SEL R90, RZ, 0x1, !P0 ;  /* 0x00000001ff5a6807 */ /* 0x008fe20004000000 */
[----:B--2---:R-:W-:Y:S06]  /*6e40*/  @!P6 BRA `(.L_x_114) ;  /* 0x000000000050e947 */ /* 0x004fec0003800000 */
        /* <DEDUP_REMOVED lines=8> */
[----:B------:R-:W-:Y:S04]  /*6ed0*/  SHF.L.U32 R5, R74, 0x1f, RZ ;  /* 0x0000001f4a057819 */ /* 0x000fe800000006ff */
[----:B------:R-:W1:Y:S02]  /*6ee0*/  SYNCS.PHASECHK.TRANS64.TRYWAIT P0, [R0+URZ+0x40], R5 ;  /* 0x00004005000075a7 */ /* 0x000e6400080011ff */
[----:B-1----:R-:W-:Y:S05]  /*6ef0*/  @!P0 BRA `(.L_x_117) ;  /* 0x0000001800f08947 */ /* 0x002fea0003800000 */
.L_x_116:
[----:B------:R-:W-:Y:S05]  /*6f00*/  BSYNC B0 ;  /* 0x0000000000007941 */ /* 0x000fea0003800000 */
.L_x_115:
[----:B------:R-:W-:Y:S02]  /*6f10*/  ISETP.NE.AND P0, PT, R91, RZ, PT ;  /* 0x000000ff5b00720c */ /* 0x000fe40003f05270 */
[----:B------:R-:W-:Y:S11]  /*6f20*/  IADD3 R88, PT, PT, R88, 0x1, RZ ;  /* 0x0000000158587810 */ /* 0x000ff60007ffe0ff */
[----:B-1----:R-:W-:Y:S01]  /*6f30*/  @P0 IMAD.IADD R0, R75, 0x1, R2 ;  /* 0x000000014b000824 */ /* 0x002fe200078e0202 */
[----:B------:R-:W-:Y:S05]  /*6f40*/  @P0 WARPSYNC.ALL ;  /* 0x0000000000000948 */ /* 0x000fea0003800000 */
[----:B------:R2:W3:Y:S04]  /*6f50*/  @P0 LDSM.16.M88.4 R40, [R4+UR36+0x400] ;  /* 0x000400240428083b */ /* 0x0004e80008000200 */
[----:B------:R2:W4:Y:S04]  /*6f60*/  @P0 LDSM.16.M88.4 R44, [R3+0x400] ;  /* 0x00040000032c083b */ /* 0x0005280000000200 */
[----:B------:R2:W1:Y:S04]  /*6f70*/  @P0 LDSM.16.M88.4 R48, [R2+0x400] ;  /* 0x000400000230083b */ /* 0x0004680000000200 */
[----:B------:R2:W1:Y:S02]  /*6f80*/  @P0 LDSM.16.M88.4 R52, [R0+0x400] ;  /* 0x000400000034083b */ /* 0x0004640000000200 */
.L_x_114:
[----:B------:R-:W-:Y:S05]  /*6f90*/  BSYNC B1 ;  /* 0x0000000000017941 */ /* 0x000fea0003800000 */
.L_x_113:
[----:B--2---:R-:W-:Y:S05]  /*6fa0*/  VIADD R0, R34, 0x40 ;  /* 0x0000004022007836 */ /* 0x004fea0000000000 */
        /* <DEDUP_REMOVED lines=20> */
.L_x_118:
        /* <DEDUP_REMOVED lines=12> */
[----:B---3--:R-:W-:Y:S01]  /*71b0*/  FFMA R36, R35, R40, R0 ;  /* 0x0000002823247223 */ /* 0x008fe20000000000 */
[----:B------:R-:W-:Y:S01]  /*71c0*/  FMUL R4, R33, R8 ;  /* 0x0000000821047220 */ /* 0x000fe20000400000 */
[----:B------:R-:W-:Y:S01]  /*71d0*/  FFMA R37, R35, R41, R2 ;  /* 0x0000002923257223 */ /* 0x000fe20000000002 */
        /* <DEDUP_REMOVED lines=51> */
.L_x_120:
[----:B------:R-:W-:Y:S05]  /*7510*/  BSYNC.RECONVERGENT B0 ;  /* 0x0000000000007941 */ /* 0x000fea0003800200 */
.L_x_119:
        /* <DEDUP_REMOVED lines=12> */
[----:B------:R-:W-:Y:S04]  /*75e0*/  @P1 IMAD R88, R88, 0x2000, R89 ;  /* 0x0000200058581824 */ /* 0x000fe800078e0259 */
[----:B------:R-:W-:Y:S05]  /*75f0*/  @P1 VIADD R3, R88, UR36 ;  /* 0x0000002458031c36 */ /* 0x000fea0008000000 */
[----:B------:R-:W-:Y:S01]  /*7600*/  @P1 IADD3 R87, PT, PT, R87, R3, RZ ;  /* 0x0000000357571210 */ /* 0x000fe20007ffe0ff */
[----:B------:R-:W-:Y:S01]  /*7610*/  @P1 IMAD.IADD R3, R75, 0x1, R3 ;  /* 0x000000014b031824 */ /* 0x000fe200078e0203 */
[----:B------:R-:W-:Y:S06]  /*7620*/  @P0 BRA `(.L_x_124) ;  /* 0x00000000000c0947 */ /* 0x000fec0003800000 */
[----:B------:R-:W-:Y:S04]  /*7630*/  SHF.L.U32 R0, R74, 0x1f, RZ ;  /* 0x0000001f4a007819 */ /* 0x000fe800000006ff */
[----:B------:R-:W2:Y:S02]  /*7640*/  SYNCS.PHASECHK.TRANS64.TRYWAIT P0, [R2+URZ+0x40], R0 ;  /* 0x00004000020075a7 */ /* 0x000ea400080011ff */
[----:B--2---:R-:W-:Y:S05]  /*7650*/  @!P0 BRA `(.L_x_125) ;  /* 0x00000014002c8947 */ /* 0x004fea0003800000 */
.L_x_124:
[----:B------:R-:W-:Y:S05]  /*7660*/  BSYNC B0 ;  /* 0x0000000000007941 */ /* 0x000fea0003800000 */
.L_x_123:
[----:B------:R-:W-:Y:S11]  /*7670*/  ISETP.NE.AND P0, PT, R91, RZ, PT ;  /* 0x000000ff5b00720c */ /* 0x000ff60003f05270 */
[----:B------:R-:W-:Y:S02]  /*7680*/  @!UPT UIADD3 URZ, UPT, UPT, URZ, URZ, URZ ;  /* 0x000000fffffff290 */ /* 0x000fe4000fffe0ff */
[----:B--2---:R-:W-:Y:S01]  /*7690*/  @P0 IADD3 R0, PT, PT, R75, R87, RZ ;  /* 0x000000574b000210 */ /* 0x004fe20007ffe0ff */
[----:B------:R-:W-:Y:S05]  /*76a0*/  @P0 WARPSYNC.ALL ;  /* 0x0000000000000948 */ /* 0x000fea0003800000 */
[----:B------:R2:W3:Y:S04]  /*76b0*/  @P0 LDSM.16.M88.4 R40, [R88+UR36+0x400] ;  /* 0x000400245828083b */ /* 0x0004e80008000200 */
[----:B------:R2:W4:Y:S04]  /*76c0*/  @P0 LDSM.16.M88.4 R44, [R3+0x400] ;  /* 0x00040000032c083b */ /* 0x0005280000000200 */
[----:B------:R2:W1:Y:S04]  /*76d0*/  @P0 LDSM.16.M88.4 R48, [R87+0x400] ;  /* 0x000400005730083b */ /* 0x0004680000000200 */
[----:B------:R2:W1:Y:S02]  /*76e0*/  @P0 LDSM.16.M88.4 R52, [R0+0x400] ;  /* 0x000400000034083b */ /* 0x0004640000000200 */
.L_x_122:
[----:B------:R-:W-:Y:S05]  /*76f0*/  BSYNC B1 ;  /* 0x0000000000017941 */ /* 0x000fea0003800000 */
.L_x_121:
        /* <DEDUP_REMOVED lines=21> */
.L_x_126:
[----:B------:R-:W-:Y:S01]  /*7850*/  ISETP.NE.AND P0, PT, R77, RZ, PT ;  /* 0x000000ff4d00720c */ /* 0x000fe20003f05270 */
[----:B------:R-:W-:Y:S05]  /*7860*/  WARPSYNC.ALL ;  /* 0x0000000000007948 */ /* 0x000fea0003800000 */
[----:B------:R-:W-:Y:S01]  /*7870*/  R2UR UR4, R34 ;  /* 0x00000000220472ca */ /* 0x000fe200000e0000 */
[----:B------:R-:W-:Y:S01]  /*7880*/  BSSY.RECONVERGENT B0, `(.L_x_127) ;  /* 0x000003c000007945 */ /* 0x000fe20003800200 */
[----:B------:R-:W-:Y:S11]  /*7890*/  R2UR UR5, R86 ;  /* 0x00000000560572ca */ /* 0x000ff600000e0000 */
[----:B-1----:R-:W1:Y:S01]  /*78a0*/  LDTM.16dp128bit.x8 R4, tmem[UR4+0x60] ;  /* 0x00006004000479ee */ /* 0x002e620008180000 */
[----:B------:R-:W-:Y:S01]  /*78b0*/  NOP ;  /* 0x0000000000007918 */ /* 0x000fe20000000000 */
[----:B------:R-:W-:Y:S04]  /*78c0*/  UIADD3 UR5, UPT, UPT, UR5, 0xd0, URZ ;  /* 0x000000d005057890 */ /* 0x000fe8000fffe0ff */
[----:B------:R-:W-:Y:S09]  /*78d0*/  UPRMT UR5, UR37, 0x654, UR5 ;  /* 0x0000065425057896 */ /* 0x000ff20008000005 */
[----:B-1----:R-:W-:Y:S01]  /*78e0*/  SYNCS.ARRIVE.TRANS64.RED.A1T0 RZ, [UR5], RZ ;  /* 0x000000ffffff79a7 */ /* 0x002fe20008100405 */
[C---:B------:R-:W-:Y:S01]  /*78f0*/  FMUL R0, R33.reuse, R4 ;  /* 0x0000000421007220 */ /* 0x040fe20000400000 */
        /* <DEDUP_REMOVED lines=33> */
[----:B------:R-:W-:Y:S05]  /*7b10*/  FFMA R15, R35, R55, R19 ;  /* 0x00000037230f7223 */ /* 0x000fea0000000013 */
[----:B------:R1:W-:Y:S01]  /*7b20*/  STSM.16.M88.4 [R85+0x6000], R12 ;  /* 0x0060000c55007844 */ /* 0x0003e20000000200 */
        /* <DEDUP_REMOVED lines=17> */
.L_x_128:
[----:B------:R-:W-:Y:S05]  /*7c40*/  BSYNC.RECONVERGENT B0 ;  /* 0x0000000000007941 */ /* 0x000fea0003800200 */
.L_x_127:
[----:B------:R-:W-:Y:S01]  /*7c50*/  BAR.SYNC.DEFER_BLOCKING 0x1, 0x80 ;  /* 0x0042000000007b1d */ /* 0x000fe20000010000 */
[----:B------:R-:W-:Y:S01]  /*7c60*/  UISETP.NE.AND UP0, UPT, UR48, -0x4, UPT ;  /* 0xfffffffc3000788c */ /* 0x000fe2000bf05270 */
[----:B------:R-:W-:Y:S08]  /*7c70*/  IADD3 R31, PT, PT, R31, 0x1, RZ ;  /* 0x000000011f1f7810 */ /* 0x000ff00007ffe0ff */
[----:B------:R-:W-:Y:S05]  /*7c80*/  BRA.U !UP0, `(.L_x_129) ;  /* 0x0000000108287547 */ /* 0x000fea000b800000 */
[----:B------:R-:W-:Y:S01]  /*7c90*/  ISETP.NE.AND P0, PT, R81, RZ, PT ;  /* 0x000000ff5100720c */ /* 0x000fe20003f05270 */
[----:B------:R-:W-:Y:S01]  /*7ca0*/  IMAD.U32 R2, RZ, RZ, UR50 ;  /* 0x00000032ff027e24 */ /* 0x000fe2000f8e00ff */
[----:B------:R-:W-:Y:S01]  /*7cb0*/  UIADD3 UR50, UPT, UPT, UR50, 0x1, URZ ;  /* 0x0000000132327890 */ /* 0x000fe2000fffe0ff */
[----:B------:R-:W-:Y:S03]  /*7cc0*/  IMAD.U32 R0, RZ, RZ, UR37 ;  /* 0x00000025ff007e24 */ /* 0x000fe6000f8e00ff */
[----:B------:R-:W-:Y:S04]  /*7cd0*/  UISETP.NE.AND UP0, UPT, UR50, 0x4, UPT ;  /* 0x000000043200788c */ /* 0x000fe8000bf05270 */
[----:B------:R-:W-:Y:S03]  /*7ce0*/  USEL UR50, UR50, URZ, UP0 ;  /* 0x000000ff32327287 */ /* 0x000fe60008000000 */
[----:B------:R-:W-:Y:S05]  /*7cf0*/  @P0 LEA R2, R2, UR36, 0x3 ;  /* 0x0000002402020c11 */ /* 0x000fea000f8e18ff */
[----:B------:R-:W-:Y:S05]  /*7d00*/  @P0 VIADD R2, R2, 0x60 ;  /* 0x0000006002020836 */ /* 0x000fea0000000000 */
[----:B------:R-:W-:Y:S04]  /*7d10*/  @P0 PRMT R0, R0, 0x654, R2 ;  /* 0x0000065400000816 */ /* 0x000fe80000000002 */
[----:B------:R2:W-:Y:S03]  /*7d20*/  @P0 SYNCS.ARRIVE.TRANS64.RED.A1T0 RZ, [R0+URZ], RZ ;  /* 0x000000ff00ff09a7 */ /* 0x0005e600081004ff */
.L_x_129:
[----:B------:R-:W-:Y:S01]  /*7d30*/  ISETP.NE.AND P2, PT, R78, RZ, PT ;  /* 0x000000ff4e00720c */ /* 0x000fe20003f45270 */
[----:B------:R-:W-:Y:S01]  /*7d40*/  UIADD3 UR48, UPT, UPT, UR48, 0x4, URZ ;  /* 0x0000000430307890 */ /* 0x000fe2000fffe0ff */
[----:B------:R-:W-:Y:S01]  /*7d50*/  ISETP.NE.AND P0, PT, R80, 0x2, PT ;  /* 0x000000025000780c */ /* 0x000fe20003f05270 */
[----:B-1----:R-:W-:Y:S01]  /*7d60*/  IMAD.IADD R14, R29, 0x1, R62 ;  /* 0x000000011d0e7824 */ /* 0x002fe200078e023e */
[----:B------:R-:W-:Y:S01]  /*7d70*/  ISETP.NE.AND P1, PT, R31, 0x4, PT ;  /* 0x000000041f00780c */ /* 0x000fe20003f25270 */
[----:B------:R-:W-:Y:S01]  /*7d80*/  IMAD.IADD R15, R30, 0x1, R63 ;  /* 0x000000011e0f7824 */ /* 0x000fe200078e023f */
[----:B------:R-:W-:Y:S02]  /*7d90*/  SEL R2, RZ, 0x1, P0 ;  /* 0x00000001ff027807 */ /* 0x000fe40000000000 */
[----:B--2---:R-:W-:Y:S02]  /*7da0*/  SEL R0, RZ, 0x1, P1 ;  /* 0x00000001ff007807 */ /* 0x004fe40000800000 */
[----:B------:R-:W-:Y:S02]  /*7db0*/  LOP3.LUT R72, R72, R2, RZ, 0x3c, !PT ;  /* 0x0000000248487212 */ /* 0x000fe400078e3cff */
[----:B------:R-:W-:Y:S02]  /*7dc0*/  LOP3.LUT R73, R73, R0, RZ, 0x3c, !PT ;  /* 0x0000000049497212 */ /* 0x000fe400078e3cff */
[----:B------:R-:W-:Y:S02]  /*7dd0*/  @P2 R2UR UR52, R71 ;  /* 0x00000000473422ca */ /* 0x000fe400000e0000 */
[----:B------:R-:W-:Y:S02]  /*7de0*/  SEL R80, R80, RZ, P0 ;  /* 0x000000ff50507207 */ /* 0x000fe40000000000 */
[----:B------:R-:W-:Y:S01]  /*7df0*/  SEL R31, R31, RZ, P1 ;  /* 0x000000ff1f1f7207 */ /* 0x000fe20000800000 */
[----:B------:R-:W-:Y:S10]  /*7e00*/  @P2 BRA `(.L_x_130) ;  /* 0xffffffd400082947 */ /* 0x000ff4000383ffff */
[----:B------:R-:W-:-:S09]  /*7e10*/  UISETP.NE.AND UP0, UPT, UR49, URZ, UPT ;  /* 0x000000ff3100728c */ /* 0x000fd2000bf05270 */
[----:B------:R-:W-:Y:S05]  /*7e20*/  BRA.U !UP0, `(.L_x_131) ;  /* 0x0000000108487547 */ /* 0x000fea000b800000 */
[----:B------:R-:W1:Y:S02]  /*7e30*/  LDCU.64 UR4, c[0x0][0x890] ;  /* 0x00011200ff0477ac */ /* 0x000e640008000a00 */
[----:B-1----:R-:W-:-:S04]  /*7e40*/  UISETP.NE.U32.AND UP0, UPT, UR4, URZ, UPT ;  /* 0x000000ff0400728c */ /* 0x002fc8000bf05070 */
[----:B------:R-:W-:-:S09]  /*7e50*/  UISETP.NE.AND.EX UP0, UPT, UR5, URZ, UPT, UP0 ;  /* 0x000000ff0500728c */ /* 0x000fd2000bf05300 */
[----:B------:R-:W-:Y:S05]  /*7e60*/  BRA.U UP0, `(.L_x_132) ;  /* 0x00000001000c7547 */ /* 0x000fea000b800000 */
[----:B------:R-:W-:-:S13]  /*7e70*/  FSETP.NEU.AND P0, PT, R35, RZ, PT ;  /* 0x000000ff2300720b */ /* 0x000fda0003f0d000 */
[----:B------:R-:W-:Y:S05]  /*7e80*/  @!P0 EXIT ;  /* 0x000000000000894d */ /* 0x000fea0003800000 */
[----:B------:R-:W-:Y:S05]  /*7e90*/  BRA `(.L_x_131) ;  /* 0x00000000002c7947 */ /* 0x000fea0003800000 */
.L_x_132:
[----:B------:R-:W-:Y:S01]  /*7ea0*/  ISETP.NE.AND P0, PT, R79, RZ, PT ;  /* 0x000000ff4f00720c */ /* 0x000fe20003f05270 */
[----:B------:R-:W-:-:S12]  /*7eb0*/  BSSY.RECONVERGENT B0, `(.L_x_131) ;  /* 0x0000009000007945 */ /* 0x000fd80003800200 */
[----:B------:R-:W-:Y:S05]  /*7ec0*/  @P0 BRA `(.L_x_133) ;  /* 0x0000000000140947 */ /* 0x000fea0003800000 */
[----:B------:R-:W1:Y:S02]  /*7ed0*/  LDCU.64 UR4, c[0x0][0x888] ;  /* 0x00011100ff0477ac */ /* 0x000e640008000a00 */
[----:B-1----:R-:W-:-:S04]  /*7ee0*/  ISETP.NE.U32.AND P0, PT, RZ, UR4, PT ;  /* 0x00000004ff007c0c */ /* 0x002fc8000bf05070 */
[----:B------:R-:W-:-:S13]  /*7ef0*/  ISETP.NE.AND.EX P0, PT, RZ, UR5, PT, P0 ;  /* 0x00000005ff007c0c */ /* 0x000fda000bf05300 */
[----:B------:R-:W-:Y:S05]  /*7f00*/  @!P0 EXIT ;  /* 0x000000000000894d */ /* 0x000fea0003800000 */
[----:B------:R-:W-:Y:S05]  /*7f10*/  BRA `(.L_x_134) ;  /* 0x0000000000087947 */ /* 0x000fea0003800000 */
.L_x_133:
[----:B------:R-:W-:-:S13]  /*7f20*/  FSETP.NEU.AND P0, PT, R35, RZ, PT ;  /* 0x000000ff2300720b */ /* 0x000fda0003f0d000 */
[----:B------:R-:W-:Y:S05]  /*7f30*/  @!P0 EXIT ;  /* 0x000000000000894d */ /* 0x000fea0003800000 */
.L_x_134:
[----:B------:R-:W-:Y:S05]  /*7f40*/  BSYNC.RECONVERGENT B0 ;  /* 0x0000000000007941 */ /* 0x000fea0003800200 */
.L_x_131:
[----:B------:R-:W-:Y:S01]  /*7f50*/  ULEA UR4, UR50, UR36, 0x3 ;  /* 0x0000002432047291 */ /* 0x000fe2000f8e18ff */
[----:B------:R-:W-:-:S04]  /*7f60*/  DEPBAR.LE SB0, 0x0 ;  /* 0x000080000000791a */ /* 0x000fc80000000000 */
[----:B------:R-:W-:-:S04]  /*7f70*/  UIADD3 UR4, UPT, UPT, UR4, 0x60, URZ ;  /* 0x0000006004047890 */ /* 0x000fc8000fffe0ff */
[----:B------:R-:W-:-:S09]  /*7f80*/  UPRMT UR4, UR37, 0x654, UR4 ;  /* 0x0000065425047896 */ /* 0x000fd20008000004 */
[----:B------:R-:W-:Y:S01]  /*7f90*/  SYNCS.ARRIVE.TRANS64.RED.A1T0 RZ, [UR4], RZ ;  /* 0x000000ffffff79a7 */ /* 0x000fe20008100404 */
[----:B------:R-:W-:Y:S05]  /*7fa0*/  EXIT ;  /* 0x000000000000794d */ /* 0x000fea0003800000 */
.L_x_19:
[----:B--2---:R2:W1:Y:S02]  /*7fb0*/  SYNCS.PHASECHK.TRANS64.TRYWAIT P0, [R2+URZ+0x100], R3 ;  /* 0x00010003020075a7 */ /* 0x00446400080011ff */
[----:B-1----:R-:W-:Y:S05]  /*7fc0*/  @!P0 NANOSLEEP.SYNCS 0x989680 ;  /* 0x009896800000895d */ /* 0x002fea0003900000 */
[----:B------:R-:W1:Y:S02]  /*7fd0*/  @!P0 SYNCS.PHASECHK.TRANS64 P0, [R2+URZ+0x100], R3 ;  /* 0x00010003020085a7 */ /* 0x000e6400080010ff */
[----:B-1----:R-:W-:Y:S05]  /*7fe0*/  @!P0 BRA `(.L_x_19) ;  /* 0xfffffffc00f08947 */ /* 0x002fea000383ffff */
[----:B------:R-:W-:Y:S05]  /*7ff0*/  BRA `(.L_x_135) ;  /* 0xffffff9400787947 */ /* 0x000fea000383ffff */
.L_x_22:
[----:B-1----:R-:W-:-:S07]  /*8000*/  MOV R2, UR49 ;  /* 0x0000003100027c02 */ /* 0x002fce0008000f00 */
.L_x_136:
[----:B-1----:R1:W2:Y:S02]  /*8010*/  SYNCS.PHASECHK.TRANS64.TRYWAIT P0, [R2+URZ+0x20], R4 ;  /* 0x00002004020075a7 */ /* 0x0022a400080011ff */
[----:B--2---:R-:W-:Y:S05]  /*8020*/  @!P0 NANOSLEEP.SYNCS 0x989680 ;  /* 0x009896800000895d */ /* 0x004fea0003900000 */
[----:B------:R-:W2:Y:S02]  /*8030*/  @!P0 SYNCS.PHASECHK.TRANS64 P0, [R2+URZ+0x20], R4 ;  /* 0x00002004020085a7 */ /* 0x000ea400080010ff */
[----:B--2---:R-:W-:Y:S05]  /*8040*/  @!P0 BRA `(.L_x_136) ;  /* 0xfffffffc00f08947 */ /* 0x004fea000383ffff */
[----:B------:R-:W-:Y:S05]  /*8050*/  BRA `(.L_x_21) ;  /* 0xffffff9400d87947 */ /* 0x000fea000383ffff */
.L_x_30:
[----:B------:R-:W-:-:S07]  /*8060*/  MOV R2, UR49 ;  /* 0x0000003100027c02 */ /* 0x000fce0008000f00 */
.L_x_137:
[----:B-1----:R1:W2:Y:S02]  /*8070*/  SYNCS.PHASECHK.TRANS64.TRYWAIT P0, [R2+URZ+0x20], R4 ;  /* 0x00002004020075a7 */ /* 0x0022a400080011ff */
[----:B--2---:R-:W-:Y:S05]  /*8080*/  @!P0 NANOSLEEP.SYNCS 0x989680 ;  /* 0x009896800000895d */ /* 0x004fea0003900000 */
[----:B------:R-:W2:Y:S02]  /*8090*/  @!P0 SYNCS.PHASECHK.TRANS64 P0, [R2+URZ+0x20], R4 ;  /* 0x00002004020085a7 */ /* 0x000ea400080010ff */
[----:B--2---:R-:W-:Y:S05]  /*80a0*/  @!P0 BRA `(.L_x_137) ;  /* 0xfffffffc00f08947 */ /* 0x004fea000383ffff */
[----:B------:R-:W-:Y:S05]  /*80b0*/  BRA `(.L_x_29) ;  /* 0xffffff9800f47947 */ /* 0x000fea000383ffff */
.L_x_36:
[----:B-1----:R1:W2:Y:S02]  /*80c0*/  SYNCS.PHASECHK.TRANS64.TRYWAIT P0, [R2+URZ+0x90], R3 ;  /* 0x00009003020075a7 */ /* 0x0022a400080011ff */
[----:B--2---:R-:W-:Y:S05]  /*80d0*/  @!P0 NANOSLEEP.SYNCS 0x989680 ;  /* 0x009896800000895d */ /* 0x004fea0003900000 */
[----:B------:R-:W2:Y:S02]  /*80e0*/  @!P0 SYNCS.PHASECHK.TRANS64 P0, [R2+URZ+0x90], R3 ;  /* 0x00009003020085a7 */ /* 0x000ea400080010ff */
[----:B--2---:R-:W-:Y:S05]  /*80f0*/  @!P0 BRA `(.L_x_36) ;  /* 0xfffffffc00f08947 */ /* 0x004fea000383ffff */
[----:B------:R-:W-:Y:S05]  /*8100*/  BRA `(.L_x_138) ;  /* 0xffffff9c00e07947 */ /* 0x000fea000383ffff */
.L_x_40:
[----:B----4-:R-:W-:-:S07]  /*8110*/  MOV R0, UR5 ;  /* 0x0000000500007c02 */ /* 0x010fce0008000f00 */
.L_x_139:
[----:B-1----:R1:W2:Y:S02]  /*8120*/  SYNCS.PHASECHK.TRANS64.TRYWAIT P0, [R0+URZ], R2 ;  /* 0x00000002000075a7 */ /* 0x0022a400080011ff */
[----:B--2---:R-:W-:Y:S05]  /*8130*/  @!P0 NANOSLEEP.SYNCS 0x989680 ;  /* 0x009896800000895d */ /* 0x004fea0003900000 */
[----:B------:R-:W2:Y:S02]  /*8140*/  @!P0 SYNCS.PHASECHK.TRANS64 P0, [R0+URZ], R2 ;  /* 0x00000002000085a7 */ /* 0x000ea400080010ff */
[----:B--2---:R-:W-:Y:S05]  /*8150*/  @!P0 BRA `(.L_x_139) ;  /* 0xfffffffc00f08947 */ /* 0x004fea000383ffff */
[----:B------:R-:W-:Y:S05]  /*8160*/  BRA `(.L_x_140) ;  /* 0xffffffa400507947 */ /* 0x000fea000383ffff */
.L_x_41:
[----:B----4-:R-:W-:-:S07]  /*8170*/  MOV R0, UR5 ;  /* 0x0000000500007c02 */ /* 0x010fce0008000f00 */
.L_x_141:
[----:B-1----:R1:W2:Y:S02]  /*8180*/  SYNCS.PHASECHK.TRANS64.TRYWAIT P0, [R0+URZ], R3 ;  /* 0x00000003000075a7 */ /* 0x0022a400080011ff */
[----:B--2---:R-:W-:Y:S05]  /*8190*/  @!P0 NANOSLEEP.SYNCS 0x989680 ;  /* 0x009896800000895d */ /* 0x004fea0003900000 */
[----:B------:R-:W2:Y:S02]  /*81a0*/  @!P0 SYNCS.PHASECHK.TRANS64 P0, [R0+URZ], R3 ;  /* 0x00000003000085a7 */ /* 0x000ea400080010ff */
[----:B--2---:R-:W-:Y:S05]  /*81b0*/  @!P0 BRA `(.L_x_141) ;  /* 0xfffffffc00f08947 */ /* 0x004fea000383ffff */
[----:B------:R-:W-:Y:S05]  /*81c0*/  BRA `(.L_x_142) ;  /* 0xffffffa4005c7947 */ /* 0x000fea000383ffff */
.L_x_42:
[----:B----4-:R-:W-:-:S07]  /*81d0*/  MOV R0, UR5 ;  /* 0x0000000500007c02 */ /* 0x010fce0008000f00 */
.L_x_143:
[----:B-1----:R1:W2:Y:S02]  /*81e0*/  SYNCS.PHASECHK.TRANS64.TRYWAIT P0, [R0+URZ], R3 ;  /* 0x00000003000075a7 */ /* 0x0022a400080011ff */
[----:B--2---:R-:W-:Y:S05]  /*81f0*/  @!P0 NANOSLEEP.SYNCS 0x989680 ;  /* 0x009896800000895d */ /* 0x004fea0003900000 */
[----:B------:R-:W2:Y:S02]  /*8200*/  @!P0 SYNCS.PHASECHK.TRANS64 P0, [R0+URZ], R3 ;  /* 0x00000003000085a7 */ /* 0x000ea400080010ff */
[----:B--2---:R-:W-:Y:S05]  /*8210*/  @!P0 BRA `(.L_x_143) ;  /* 0xfffffffc00f08947 */ /* 0x004fea000383ffff */
[----:B------:R-:W-:Y:S05]  /*8220*/  BRA `(.L_x_144) ;  /* 0xffffffa400687947 */ /* 0x000fea000383ffff */
.L_x_45:
[----:B-1----:R1:W2:Y:S02]  /*8230*/  SYNCS.PHASECHK.TRANS64.TRYWAIT P0, [R0+URZ+0xf0], R4 ;  /* 0x0000f004000075a7 */ /* 0x0022a400080011ff */
[----:B--2---:R-:W-:Y:S05]  /*8240*/  @!P0 NANOSLEEP.SYNCS 0x989680 ;  /* 0x009896800000895d */ /* 0x004fea0003900000 */
[----:B------:R-:W2:Y:S02]  /*8250*/  @!P0 SYNCS.PHASECHK.TRANS64 P0, [R0+URZ+0xf0], R4 ;  /* 0x0000f004000085a7 */ /* 0x000ea400080010ff */
[----:B--2---:R-:W-:Y:S05]  /*8260*/  @!P0 BRA `(.L_x_45) ;  /* 0xfffffffc00f08947 */ /* 0x004fea000383ffff */
[----:B------:R-:W-:Y:S05]  /*8270*/  BRA `(.L_x_145) ;  /* 0xffffffa400c47947 */ /* 0x000fea000383ffff */
.L_x_46:
[----:B------:R-:W-:-:S07]  /*8280*/  MOV R0, UR5 ;  /* 0x0000000500007c02 */ /* 0x000fce0008000f00 */
.L_x_146:
[----:B-1----:R1:W2:Y:S02]  /*8290*/  SYNCS.PHASECHK.TRANS64.TRYWAIT P0, [R0+URZ+0xa0], R5 ;  /* 0x0000a005000075a7 */ /* 0x0022a400080011ff */
[----:B--2---:R-:W-:Y:S05]  /*82a0*/  @!P0 NANOSLEEP.SYNCS 0x989680 ;  /* 0x009896800000895d */ /* 0x004fea0003900000 */
[----:B------:R-:W2:Y:S02]  /*82b0*/  @!P0 SYNCS.PHASECHK.TRANS64 P0, [R0+URZ+0xa0], R5 ;  /* 0x0000a005000085a7 */ /* 0x000ea400080010ff */
[----:B--2---:R-:W-:Y:S05]  /*82c0*/  @!P0 BRA `(.L_x_146) ;  /* 0xfffffffc00f08947 */ /* 0x004fea000383ffff */
[----:B------:R-:W-:Y:S05]  /*82d0*/  BRA `(.L_x_147) ;  /* 0xffffffa400d47947 */ /* 0x000fea000383ffff */
.L_x_47:
[----:B-1----:R1:W2:Y:S02]  /*82e0*/  SYNCS.PHASECHK.TRANS64.TRYWAIT P1, [R0+URZ+0x90], R4 ;  /* 0x00009004000075a7 */ /* 0x0022a400080211ff */
[----:B--2---:R-:W-:Y:S05]  /*82f0*/  @!P1 NANOSLEEP.SYNCS 0x989680 ;  /* 0x009896800000995d */ /* 0x004fea0003900000 */
[----:B------:R-:W2:Y:S02]  /*8300*/  @!P1 SYNCS.PHASECHK.TRANS64 P1, [R0+URZ+0x90], R4 ;  /* 0x00009004000095a7 */ /* 0x000ea400080210ff */
[----:B--2---:R-:W-:Y:S05]  /*8310*/  @!P1 BRA `(.L_x_47) ;  /* 0xfffffffc00f09947 */ /* 0x004fea000383ffff */
[----:B------:R-:W-:Y:S05]  /*8320*/  BRA `(.L_x_148) ;  /* 0xffffffa800047947 */ /* 0x000fea000383ffff */
.L_x_50:
[----:B------:R-:W-:-:S07]  /*8330*/  MOV R0, UR5 ;  /* 0x0000000500007c02 */ /* 0x000fce0008000f00 */
.L_x_149:
[----:B-1----:R1:W2:Y:S02]  /*8340*/  SYNCS.PHASECHK.TRANS64.TRYWAIT P0, [R0+URZ+0xa0], R2 ;  /* 0x0000a002000075a7 */ /* 0x0022a400080011ff */
[----:B--2---:R-:W-:Y:S05]  /*8350*/  @!P0 NANOSLEEP.SYNCS 0x989680 ;  /* 0x009896800000895d */ /* 0x004fea0003900000 */
[----:B------:R-:W2:Y:S02]  /*8360*/  @!P0 SYNCS.PHASECHK.TRANS64 P0, [R0+URZ+0xa0], R2 ;  /* 0x0000a002000085a7 */ /* 0x000ea400080010ff */
[----:B--2---:R-:W-:Y:S05]  /*8370*/  @!P0 BRA `(.L_x_149) ;  /* 0xfffffffc00f08947 */ /* 0x004fea000383ffff */
[----:B------:R-:W-:Y:S05]  /*8380*/  BRA `(.L_x_49) ;  /* 0xffffffa800587947 */ /* 0x000fea000383ffff */
.L_x_57:
[----:B-1----:R1:W2:Y:S02]  /*8390*/  SYNCS.PHASECHK.TRANS64.TRYWAIT P1, [R0+URZ+0x90], R2 ;  /* 0x00009002000075a7 */ /* 0x0022a400080211ff */
[----:B--2---:R-:W-:Y:S05]  /*83a0*/  @!P1 NANOSLEEP.SYNCS 0x989680 ;  /* 0x009896800000995d */ /* 0x004fea0003900000 */
[----:B------:R-:W2:Y:S02]  /*83b0*/  @!P1 SYNCS.PHASECHK.TRANS64 P1, [R0+URZ+0x90], R2 ;  /* 0x00009002000095a7 */ /* 0x000ea400080210ff */
[----:B--2---:R-:W-:Y:S05]  /*83c0*/  @!P1 BRA `(.L_x_57) ;  /* 0xfffffffc00f09947 */ /* 0x004fea000383ffff */
[----:B------:R-:W-:Y:S05]  /*83d0*/  BRA `(.L_x_150) ;  /* 0xffffffac00e87947 */ /* 0x000fea000383ffff */
.L_x_58:
[----:B------:R-:W-:-:S07]  /*83e0*/  MOV R2, UR6 ;  /* 0x0000000600027c02 */ /* 0x000fce0008000f00 */
.L_x_151:
[----:B-1----:R1:W2:Y:S02]  /*83f0*/  SYNCS.PHASECHK.TRANS64.TRYWAIT P0, [R2+URZ+0xd0], R0 ;  /* 0x0000d000020075a7 */ /* 0x0022a400080011ff */
[----:B--2---:R-:W-:Y:S05]  /*8400*/  @!P0 NANOSLEEP.SYNCS 0x989680 ;  /* 0x009896800000895d */ /* 0x004fea0003900000 */
[----:B------:R-:W2:Y:S02]  /*8410*/  @!P0 SYNCS.PHASECHK.TRANS64 P0, [R2+URZ+0xd0], R0 ;  /* 0x0000d000020085a7 */ /* 0x000ea400080010ff */
[----:B--2---:R-:W-:Y:S05]  /*8420*/  @!P0 BRA `(.L_x_151) ;  /* 0xfffffffc00f08947 */ /* 0x004fea000383ffff */
[----:B------:R-:W-:Y:S05]  /*8430*/  BRA `(.L_x_152) ;  /* 0xffffffb000387947 */ /* 0x000fea000383ffff */
.L_x_61:
[----:B------:R-:W-:Y:S07]  /*8440*/  MOV R0, UR11 ;  /* 0x0000000b00007c02 */ /* 0x000fee0008000f00 */
.L_x_153:
[----:B-1----:R1:W2:Y:S02]  /*8450*/  SYNCS.PHASECHK.TRANS64.TRYWAIT P0, [R0+URZ], R2 ;  /* 0x00000002000075a7 */ /* 0x0022a400080011ff */
[----:B--2---:R-:W-:Y:S05]  /*8460*/  @!P0 NANOSLEEP.SYNCS 0x989680 ;  /* 0x009896800000895d */ /* 0x004fea0003900000 */
[----:B------:R-:W2:Y:S02]  /*8470*/  @!P0 SYNCS.PHASECHK.TRANS64 P0, [R0+URZ], R2 ;  /* 0x00000002000085a7 */ /* 0x000ea400080010ff */
[----:B--2---:R-:W-:Y:S05]  /*8480*/  @!P0 BRA `(.L_x_153) ;  /* 0xfffffffc00f08947 */ /* 0x004fea000383ffff */
[----:B------:R-:W-:Y:S05]  /*8490*/  BRA `(.L_x_60) ;  /* 0xffffffb000547947 */ /* 0x000fea000383ffff */
.L_x_64:
[----:B------:R-:W-:-:S07]  /*84a0*/  MOV R0, UR6 ;  /* 0x0000000600007c02 */ /* 0x000fce0008000f00 */
.L_x_154:
[----:B--2---:R2:W4:Y:S02]  /*84b0*/  SYNCS.PHASECHK.TRANS64.TRYWAIT P0, [R0+URZ], R2 ;  /* 0x00000002000075a7 */ /* 0x00452400080011ff */
[----:B----4-:R-:W-:Y:S05]  /*84c0*/  @!P0 NANOSLEEP.SYNCS 0x989680 ;  /* 0x009896800000895d */ /* 0x010fea0003900000 */
[----:B------:R-:W4:Y:S02]  /*84d0*/  @!P0 SYNCS.PHASECHK.TRANS64 P0, [R0+URZ], R2 ;  /* 0x00000002000085a7 */ /* 0x000f2400080010ff */
[----:B----4-:R-:W-:Y:S05]  /*84e0*/  @!P0 BRA `(.L_x_154) ;  /* 0xfffffffc00f08947 */ /* 0x010fea000383ffff */
[----:B------:R-:W-:Y:S05]  /*84f0*/  BRA `(.L_x_155) ;  /* 0xffffffb400807947 */ /* 0x000fea000383ffff */
.L_x_65:
[----:B------:R-:W-:-:S07]  /*8500*/  MOV R0, UR6 ;  /* 0x0000000600007c02 */ /* 0x000fce0008000f00 */
.L_x_156:
[----:B-1----:R1:W2:Y:S02]  /*8510*/  SYNCS.PHASECHK.TRANS64.TRYWAIT P0, [R0+URZ], R3 ;  /* 0x00000003000075a7 */ /* 0x0022a400080011ff */
[----:B--2---:R-:W-:Y:S05]  /*8520*/  @!P0 NANOSLEEP.SYNCS 0x989680 ;  /* 0x009896800000895d */ /* 0x004fea0003900000 */
[----:B------:R-:W2:Y:S02]  /*8530*/  @!P0 SYNCS.PHASECHK.TRANS64 P0, [R0+URZ], R3 ;  /* 0x00000003000085a7 */ /* 0x000ea400080010ff */
[----:B--2---:R-:W-:Y:S05]  /*8540*/  @!P0 BRA `(.L_x_156) ;  /* 0xfffffffc00f08947 */ /* 0x004fea000383ffff */
[----:B------:R-:W-:Y:S05]  /*8550*/  BRA `(.L_x_157) ;  /* 0xffffffb4008c7947 */ /* 0x000fea000383ffff */
.L_x_66:
[----:B------:R-:W-:-:S07]  /*8560*/  MOV R0, UR6 ;  /* 0x0000000600007c02 */ /* 0x000fce0008000f00 */
.L_x_158:
[----:B-1----:R1:W2:Y:S02]  /*8570*/  SYNCS.PHASECHK.TRANS64.TRYWAIT P0, [R0+URZ], R3 ;  /* 0x00000003000075a7 */ /* 0x0022a400080011ff */
[----:B--2---:R-:W-:Y:S05]  /*8580*/  @!P0 NANOSLEEP.SYNCS 0x989680 ;  /* 0x009896800000895d */ /* 0x004fea0003900000 */
[----:B------:R-:W2:Y:S02]  /*8590*/  @!P0 SYNCS.PHASECHK.TRANS64 P0, [R0+URZ], R3 ;  /* 0x00000003000085a7 */ /* 0x000ea400080010ff */
[----:B--2---:R-:W-:Y:S05]  /*85a0*/  @!P0 BRA `(.L_x_158) ;  /* 0xfffffffc00f08947 */ /* 0x004fea000383ffff */
[----:B------:R-:W-:Y:S05]  /*85b0*/  BRA `(.L_x_159) ;  /* 0xffffffb400987947 */ /* 0x000fea000383ffff */
.L_x_67:
[----:B-1----:R-:W-:-:S07]  /*85c0*/  MOV R0, UR7 ;  /* 0x0000000700007c02 */ /* 0x002fce0008000f00 */
.L_x_160:
[----:B-1----:R1:W2:Y:S02]  /*85d0*/  SYNCS.PHASECHK.TRANS64.TRYWAIT P0, [R0+URZ], R2 ;  /* 0x00000002000075a7 */ /* 0x0022a400080011ff */
[----:B--2---:R-:W-:Y:S05]  /*85e0*/  @!P0 NANOSLEEP.SYNCS 0x989680 ;  /* 0x009896800000895d */ /* 0x004fea0003900000 */
[----:B------:R-:W2:Y:S02]  /*85f0*/  @!P0 SYNCS.PHASECHK.TRANS64 P0, [R0+URZ], R2 ;  /* 0x00000002000085a7 */ /* 0x000ea400080010ff */
[----:B--2---:R-:W-:Y:S05]  /*8600*/  @!P0 BRA `(.L_x_160) ;  /* 0xfffffffc00f08947 */ /* 0x004fea000383ffff */
[----:B------:R-:W-:Y:S05]  /*8610*/  BRA `(.L_x_161) ;  /* 0xffffffb400a47947 */ /* 0x000fea000383ffff */
.L_x_72:
[----:B--2---:R2:W3:Y:S02]  /*8620*/  SYNCS.PHASECHK.TRANS64.TRYWAIT P0, [R0+URZ+0x90], R2 ;  /* 0x00009002000075a7 */ /* 0x0044e400080011ff */
[----:B---3--:R-:W-:Y:S05]  /*8630*/  @!P0 NANOSLEEP.SYNCS 0x989680 ;  /* 0x009896800000895d */ /* 0x008fea0003900000 */
[----:B------:R-:W3:Y:S02]  /*8640*/  @!P0 SYNCS.PHASECHK.TRANS64 P0, [R0+URZ+0x90], R2 ;  /* 0x00009002000085a7 */ /* 0x000ee400080010ff */
[----:B---3--:R-:W-:Y:S05]  /*8650*/  @!P0 BRA `(.L_x_72) ;  /* 0xfffffffc00f08947 */ /* 0x008fea000383ffff */
[----:B------:R-:W-:Y:S05]  /*8660*/  BRA `(.L_x_162) ;  /* 0xffffffb800ac7947 */ /* 0x000fea000383ffff */
.L_x_75:
[----:B------:R-:W-:Y:S07]  /*8670*/  MOV R0, UR7 ;  /* 0x0000000700007c02 */ /* 0x000fee0008000f00 */
.L_x_163:
[----:B--2---:R2:W3:Y:S02]  /*8680*/  SYNCS.PHASECHK.TRANS64.TRYWAIT P0, [R0+URZ+0x88], R2 ;  /* 0x00008802000075a7 */ /* 0x0044e400080011ff */
[----:B---3--:R-:W-:Y:S05]  /*8690*/  @!P0 NANOSLEEP.SYNCS 0x989680 ;  /* 0x009896800000895d */ /* 0x008fea0003900000 */
[----:B------:R-:W3:Y:S02]  /*86a0*/  @!P0 SYNCS.PHASECHK.TRANS64 P0, [R0+URZ+0x88], R2 ;  /* 0x00008802000085a7 */ /* 0x000ee400080010ff */
[----:B---3--:R-:W-:Y:S05]  /*86b0*/  @!P0 BRA `(.L_x_163) ;  /* 0xfffffffc00f08947 */ /* 0x008fea000383ffff */
[----:B------:R-:W-:Y:S05]  /*86c0*/  BRA `(.L_x_74) ;  /* 0xffffffbc008c7947 */ /* 0x000fea000383ffff */
.L_x_78:
[----:B------:R-:W-:Y:S07]  /*86d0*/  MOV R0, UR7 ;  /* 0x0000000700007c02 */ /* 0x000fee0008000f00 */
.L_x_164:
[----:B-1----:R1:W2:Y:S02]  /*86e0*/  SYNCS.PHASECHK.TRANS64.TRYWAIT P0, [R0+URZ+0x60], R14 ;  /* 0x0000600e000075a7 */ /* 0x0022a400080011ff */
[----:B--2---:R-:W-:Y:S05]  /*86f0*/  @!P0 NANOSLEEP.SYNCS 0x989680 ;  /* 0x009896800000895d */ /* 0x004fea0003900000 */
[----:B------:R-:W2:Y:S02]  /*8700*/  @!P0 SYNCS.PHASECHK.TRANS64 P0, [R0+URZ+0x60], R14 ;  /* 0x0000600e000085a7 */ /* 0x000ea400080010ff */
[----:B--2---:R-:W-:Y:S05]  /*8710*/  @!P0 BRA `(.L_x_164) ;  /* 0xfffffffc00f08947 */ /* 0x004fea000383ffff */
[----:B------:R-:W-:Y:S05]  /*8720*/  BRA `(.L_x_165) ;  /* 0xffffffc000047947 */ /* 0x000fea000383ffff */
.L_x_79:
[----:B------:R-:W-:Y:S07]  /*8730*/  MOV R0, UR7 ;  /* 0x0000000700007c02 */ /* 0x000fee0008000f00 */
.L_x_166:
[----:B-1----:R1:W2:Y:S02]  /*8740*/  SYNCS.PHASECHK.TRANS64.TRYWAIT P0, [R0+URZ+0x68], R14 ;  /* 0x0000680e000075a7 */ /* 0x0022a400080011ff */
[----:B--2---:R-:W-:Y:S05]  /*8750*/  @!P0 NANOSLEEP.SYNCS 0x989680 ;  /* 0x009896800000895d */ /* 0x004fea0003900000 */
[----:B------:R-:W2:Y:S02]  /*8760*/  @!P0 SYNCS.PHASECHK.TRANS64 P0, [R0+URZ+0x68], R14 ;  /* 0x0000680e000085a7 */ /* 0x000ea400080010ff */
[----:B--2---:R-:W-:Y:S05]  /*8770*/  @!P0 BRA `(.L_x_166) ;  /* 0xfffffffc00f08947 */ /* 0x004fea000383ffff */
[----:B------:R-:W-:Y:S05]  /*8780*/  BRA `(.L_x_167) ;  /* 0xffffffc000407947 */ /* 0x000fea000383ffff */
.L_x_80:
[----:B------:R-:W-:Y:S07]  /*8790*/  MOV R0, UR7 ;  /* 0x0000000700007c02 */ /* 0x000fee0008000f00 */
.L_x_168:
[----:B-1----:R1:W2:Y:S02]  /*87a0*/  SYNCS.PHASECHK.TRANS64.TRYWAIT P0, [R0+URZ+0x70], R14 ;  /* 0x0000700e000075a7 */ /* 0x0022a400080011ff */
[----:B--2---:R-:W-:Y:S05]  /*87b0*/  @!P0 NANOSLEEP.SYNCS 0x989680 ;  /* 0x009896800000895d */ /* 0x004fea0003900000 */
[----:B------:R-:W2:Y:S02]  /*87c0*/  @!P0 SYNCS.PHASECHK.TRANS64 P0, [R0+URZ+0x70], R14 ;  /* 0x0000700e000085a7 */ /* 0x000ea400080010ff */
[----:B--2---:R-:W-:Y:S05]  /*87d0*/  @!P0 BRA `(.L_x_168) ;  /* 0xfffffffc00f08947 */ /* 0x004fea000383ffff */
[----:B------:R-:W-:Y:S05]  /*87e0*/  BRA `(.L_x_169) ;  /* 0xffffffc000847947 */ /* 0x000fea000383ffff */
.L_x_81:
[----:B------:R-:W-:Y:S07]  /*87f0*/  MOV R0, UR7 ;  /* 0x0000000700007c02 */ /* 0x000fee0008000f00 */
.L_x_170:
[----:B-1----:R1:W2:Y:S02]  /*8800*/  SYNCS.PHASECHK.TRANS64.TRYWAIT P0, [R0+URZ+0x78], R14 ;  /* 0x0000780e000075a7 */ /* 0x0022a400080011ff */
[----:B--2---:R-:W-:Y:S05]  /*8810*/  @!P0 NANOSLEEP.SYNCS 0x989680 ;  /* 0x009896800000895d */ /* 0x004fea0003900000 */
[----:B------:R-:W2:Y:S02]  /*8820*/  @!P0 SYNCS.PHASECHK.TRANS64 P0, [R0+URZ+0x78], R14 ;  /* 0x0000780e000085a7 */ /* 0x000ea400080010ff */
[----:B--2---:R-:W-:Y:S05]  /*8830*/  @!P0 BRA `(.L_x_170) ;  /* 0xfffffffc00f08947 */ /* 0x004fea000383ffff */
[----:B------:R-:W-:Y:S05]  /*8840*/  BRA `(.L_x_171) ;  /* 0xffffffc400087947 */ /* 0x000fea000383ffff */
.L_x_83:
[----:B------:R-:W-:-:S07]  /*8850*/  MOV R0, UR7 ;  /* 0x0000000700007c02 */ /* 0x000fce0008000f00 */
.L_x_172:
[----:B-1----:R1:W3:Y:S02]  /*8860*/  SYNCS.PHASECHK.TRANS64.TRYWAIT P0, [R0+URZ+0x60], R2 ;  /* 0x00006002000075a7 */ /* 0x0022e400080011ff */
[----:B---3--:R-:W-:Y:S05]  /*8870*/  @!P0 NANOSLEEP.SYNCS 0x989680 ;  /* 0x009896800000895d */ /* 0x008fea0003900000 */
[----:B------:R-:W3:Y:S02]  /*8880*/  @!P0 SYNCS.PHASECHK.TRANS64 P0, [R0+URZ+0x60], R2 ;  /* 0x00006002000085a7 */ /* 0x000ee400080010ff */
[----:B---3--:R-:W-:Y:S05]  /*8890*/  @!P0 BRA `(.L_x_172) ;  /* 0xfffffffc00f08947 */ /* 0x008fea000383ffff */
[----:B------:R-:W-:Y:S05]  /*88a0*/  BRA `(.L_x_173) ;  /* 0xffffffc400787947 */ /* 0x000fea000383ffff */
.L_x_84:
[----:B-1----:R-:W-:-:S07]  /*88b0*/  MOV R0, UR7 ;  /* 0x0000000700007c02 */ /* 0x002fce0008000f00 */
.L_x_174:
[----:B-1----:R1:W3:Y:S02]  /*88c0*/  SYNCS.PHASECHK.TRANS64.TRYWAIT P0, [R0+URZ+0x68], R2 ;  /* 0x00006802000075a7 */ /* 0x0022e400080011ff */
[----:B---3--:R-:W-:Y:S05]  /*88d0*/  @!P0 NANOSLEEP.SYNCS 0x989680 ;  /* 0x009896800000895d */ /* 0x008fea0003900000 */
[----:B------:R-:W3:Y:S02]  /*88e0*/  @!P0 SYNCS.PHASECHK.TRANS64 P0, [R0+URZ+0x68], R2 ;  /* 0x00006802000085a7 */ /* 0x000ee400080010ff */
[----:B---3--:R-:W-:Y:S05]  /*88f0*/  @!P0 BRA `(.L_x_174) ;  /* 0xfffffffc00f08947 */ /* 0x008fea000383ffff */
[----:B------:R-:W-:Y:S05]  /*8900*/  BRA `(.L_x_175) ;  /* 0xffffffc400687947 */ /* 0x000fea000383ffff */
.L_x_85:
[----:B-1----:R-:W-:-:S07]  /*8910*/  MOV R0, UR7 ;  /* 0x0000000700007c02 */ /* 0x002fce0008000f00 */
.L_x_176:
[----:B-1----:R1:W3:Y:S02]  /*8920*/  SYNCS.PHASECHK.TRANS64.TRYWAIT P0, [R0+URZ+0x70], R2 ;  /* 0x00007002000075a7 */ /* 0x0022e400080011ff */
[----:B---3--:R-:W-:Y:S05]  /*8930*/  @!P0 NANOSLEEP.SYNCS 0x989680 ;  /* 0x009896800000895d */ /* 0x008fea0003900000 */
[----:B------:R-:W3:Y:S02]  /*8940*/  @!P0 SYNCS.PHASECHK.TRANS64 P0, [R0+URZ+0x70], R2 ;  /* 0x00007002000085a7 */ /* 0x000ee400080010ff */
[----:B---3--:R-:W-:Y:S05]  /*8950*/  @!P0 BRA `(.L_x_176) ;  /* 0xfffffffc00f08947 */ /* 0x008fea000383ffff */
[----:B------:R-:W-:Y:S05]  /*8960*/  BRA `(.L_x_177) ;  /* 0xffffffc400587947 */ /* 0x000fea000383ffff */
.L_x_87:
[----:B--2---:R2:W4:Y:S02]  /*8970*/  SYNCS.PHASECHK.TRANS64.TRYWAIT P0, [R0+URZ+0x90], R2 ;  /* 0x00009002000075a7 */ /* 0x00452400080011ff */
[----:B----4-:R-:W-:Y:S05]  /*8980*/  @!P0 NANOSLEEP.SYNCS 0x989680 ;  /* 0x009896800000895d */ /* 0x010fea0003900000 */
[----:B------:R-:W4:Y:S02]  /*8990*/  @!P0 SYNCS.PHASECHK.TRANS64 P0, [R0+URZ+0x90], R2 ;  /* 0x00009002000085a7 */ /* 0x000f2400080010ff */
[----:B----4-:R-:W-:Y:S05]  /*89a0*/  @!P0 BRA `(.L_x_87) ;  /* 0xfffffffc00f08947 */ /* 0x010fea000383ffff */
[----:B------:R-:W-:Y:S05]  /*89b0*/  BRA `(.L_x_178) ;  /* 0xffffffc800307947 */ /* 0x000fea000383ffff */
.L_x_98:
[----:B-1----:R-:W-:Y:S04]  /*89c0*/  MOV R0, UR36 ;  /* 0x0000002400007c02 */ /* 0x002fe80008000f00 */
[----:B------:R1:W3:Y:S03]  /*89d0*/  SYNCS.PHASECHK.TRANS64.TRYWAIT P1, [R0+URZ+0x40], R3 ;  /* 0x00004003000075a7 */ /* 0x0002e600080211ff */
[----:B---3--:R-:W-:Y:S05]  /*89e0*/  @!P1 NANOSLEEP.SYNCS 0x989680 ;  /* 0x009896800000995d */ /* 0x008fea0003900000 */
[----:B------:R-:W3:Y:S02]  /*89f0*/  @!P1 SYNCS.PHASECHK.TRANS64 P1, [R0+URZ+0x40], R3 ;  /* 0x00004003000095a7 */ /* 0x000ee400080210ff */
[----:B---3--:R-:W-:Y:S05]  /*8a00*/  @!P1 BRA `(.L_x_98) ;  /* 0xfffffffc00ec9947 */ /* 0x008fea000383ffff */
[----:B------:R-:W-:Y:S05]  /*8a10*/  BRA `(.L_x_97) ;  /* 0xffffffd400687947 */ /* 0x000fea000383ffff */
.L_x_100:
[----:B-1----:R1:W2:Y:S02]  /*8a20*/  SYNCS.PHASECHK.TRANS64.TRYWAIT P0, [R86+URZ+0xb0], R2 ;  /* 0x0000b002560075a7 */ /* 0x0022a400080011ff */
[----:B--2---:R-:W-:Y:S05]  /*8a30*/  @!P0 NANOSLEEP.SYNCS 0x989680 ;  /* 0x009896800000895d */ /* 0x004fea0003900000 */
[----:B------:R-:W2:Y:S02]  /*8a40*/  @!P0 SYNCS.PHASECHK.TRANS64 P0, [R86+URZ+0xb0], R2 ;  /* 0x0000b002560085a7 */ /* 0x000ea400080010ff */
[----:B--2---:R-:W-:Y:S05]  /*8a50*/  @!P0 BRA `(.L_x_100) ;  /* 0xfffffffc00f08947 */ /* 0x004fea000383ffff */
[----:B------:R-:W-:Y:S05]  /*8a60*/  BRA `(.L_x_99) ;  /* 0xffffffd400947947 */ /* 0x000fea000383ffff */
.L_x_109:
[----:B-1----:R1:W2:Y:S02]  /*8a70*/  SYNCS.PHASECHK.TRANS64.TRYWAIT P0, [R2+URZ+0x40], R0 ;  /* 0x00004000020075a7 */ /* 0x0022a400080011ff */
[----:B--2---:R-:W-:Y:S05]  /*8a80*/  @!P0 NANOSLEEP.SYNCS 0x989680 ;  /* 0x009896800000895d */ /* 0x004fea0003900000 */
[----:B------:R-:W2:Y:S02]  /*8a90*/  @!P0 SYNCS.PHASECHK.TRANS64 P0, [R2+URZ+0x40], R0 ;  /* 0x00004000020085a7 */ /* 0x000ea400080010ff */
[----:B--2---:R-:W-:Y:S05]  /*8aa0*/  @!P0 BRA `(.L_x_109) ;  /* 0xfffffffc00f08947 */ /* 0x004fea000383ffff */
[----:B------:R-:W-:Y:S05]  /*8ab0*/  BRA `(.L_x_108) ;  /* 0xffffffdc00387947 */ /* 0x000fea000383ffff */
.L_x_117:
[----:B-1----:R1:W2:Y:S02]  /*8ac0*/  SYNCS.PHASECHK.TRANS64.TRYWAIT P0, [R0+URZ+0x40], R5 ;  /* 0x00004005000075a7 */ /* 0x0022a400080011ff */
[----:B--2---:R-:W-:Y:S05]  /*8ad0*/  @!P0 NANOSLEEP.SYNCS 0x989680 ;  /* 0x009896800000895d */ /* 0x004fea0003900000 */
[----:B------:R-:W2:Y:S02]  /*8ae0*/  @!P0 SYNCS.PHASECHK.TRANS64 P0, [R0+URZ+0x40], R5 ;  /* 0x00004005000085a7 */ /* 0x000ea400080010ff */
[----:B--2---:R-:W-:Y:S05]  /*8af0*/  @!P0 BRA `(.L_x_117) ;  /* 0xfffffffc00f08947 */ /* 0x004fea000383ffff */
[----:B------:R-:W-:Y:S05]  /*8b00*/  BRA `(.L_x_116) ;  /* 0xffffffe000fc7947 */ /* 0x000fea000383ffff */
.L_x_125:
[----:B--2---:R2:W3:Y:S02]  /*8b10*/  SYNCS.PHASECHK.TRANS64.TRYWAIT P0, [R2+URZ+0x40], R0 ;  /* 0x00004000020075a7 */ /* 0x0044e400080011ff */
[----:B---3--:R-:W-:Y:S05]  /*8b20*/  @!P0 NANOSLEEP.SYNCS 0x989680 ;  /* 0x009896800000895d */ /* 0x008fea0003900000 */
[----:B------:R-:W3:Y:S02]  /*8b30*/  @!P0 SYNCS.PHASECHK.TRANS64 P0, [R2+URZ+0x40], R0 ;  /* 0x00004000020085a7 */ /* 0x000ee400080010ff */
[----:B---3--:R-:W-:Y:S05]  /*8b40*/  @!P0 BRA `(.L_x_125) ;  /* 0xfffffffc00f08947 */ /* 0x008fea000383ffff */
[----:B------:R-:W-:Y:S05]  /*8b50*/  BRA `(.L_x_124) ;  /* 0xffffffe800c07947 */ /* 0x000fea000383ffff */
        .weak           $__internal_0_$__cuda_sm10x_tcgen05_guardrail_trap_col_being_dealloced_not_returned_by_alloc
        .type           $__internal_0_$__cuda_sm10x_tcgen05_guardrail_trap_col_being_dealloced_not_returned_by_alloc,@function
        .size           $__internal_0_$__cuda_sm10x_tcgen05_guardrail_trap_col_being_dealloced_not_returned_by_alloc,($__internal_1_$__cuda_sm10x_tcgen05_guardrail_trap_phase_invalid_during_alloc - $__internal_0_$__cuda_sm10x_tcgen05_guardrail_trap_col_being_dealloced_not_returned_by_alloc)
$__internal_0_$__cuda_sm10x_tcgen05_guardrail_trap_col_being_dealloced_not_returned_by_alloc:
[----:B------:R-:W-:Y:S05]  /*8b60*/  BPT.TRAP 0x1 ;  /* 0x000000040000795c */ /* 0x000fea0000300000 */
[----:B------:R-:W-:-:S04]  /*8b70*/  HFMA2 R3, -RZ, RZ, 0, 0 ;  /* 0x00000000ff037431 */ /* 0x000fc800000001ff */
[----:B------:R-:W-:Y:S05]  /*8b80*/  RET.REL.NODEC R2 `(_ZN7cutlass13device_kernelINS_4gemm6kernel13GemmUniversalIN4cute5tupleIJiiiiEEENS1_10collective13CollectiveMmaINS1_35MainloopSm100TmaUmmaWarpSpecializedILi4ELi2ELi4ENS5_IJNS4_1CILi1EEESB_SB_EEEEENS5_IJNSA_ILi64EEENSA_ILi128EEESE_EEEfNS5_IJSB_llEEEfSH_NS4_8TiledMMAINS4_8MMA_AtomIJNS4_17SM100_MMA_TF32_SSINS_10tfloat32_tESL_fLi64ELi128ELNS4_4UMMA5MajorE1ELSN_1ELNSM_7ScaleInE0ELSO_0EEEEEENS4_6LayoutISC_NS5_IJNSA_ILi0EEESS_SS_EEEEENS5_IJNS4_10UnderscoreESV_SV_EEEEENS4_13SM90_TMA_LOADENS4_14ComposedLayoutINS4_7SwizzleILi2ELi5ELi2EEENS4_18smem_ptr_flag_bitsILi32EEENSR_INS5_IJNSA_ILi32EEENSA_ILi4EEEEEENS5_IJSB_S14_EEEEEEEvNS4_8identityESY_S19_vS1A_EENS_8epilogue10collective18CollectiveEpilogueINS1C_23Sm100TmaWarpSpecializedILi4ELi2ELi16ELb1ELb0EEEJSG_NS5_IJNSR_ISE_SB_EENSR_IS14_SB_EEEEEfNS5_IJlSB_lEEEfS1K_NS1C_6fusion15FusionCallbacksIS1G_NS1L_17LinearCombinationIffffLNS_15FloatRoundStyleE2EEESG_S1J_JEEENS4_5SM1004TMEM4LOAD26SM100_TMEM_LOAD_16dp128b8xESY_NSZ_INS10_ILi3ELi4ELi3EEES13_NSR_INS5_IJNSA_ILi8EEES14_EEENS5_IJS14_SB_EEEEEEENS4_17SM75_U32x4_LDSM_NENS4_14SM90_TMA_STOREES20_NS4_17SM90_U32x4_STSM_NENS4_39AutoVectorizingCopyWithAssumedAlignmentILi128EEEEEEvvEEEEvNT_6ParamsE) ;  /* 0xffffff74021c7950 */ /* 0x000fea0003c3ffff */
        .weak           $__internal_1_$__cuda_sm10x_tcgen05_guardrail_trap_phase_invalid_during_alloc
        .type           $__internal_1_$__cuda_sm10x_tcgen05_guardrail_trap_phase_invalid_during_alloc,@function
        .size           $__internal_1_$__cuda_sm10x_tcgen05_guardrail_trap_phase_invalid_during_alloc,($__internal_2_$__cuda_sm10x_tcgen05_guardrail_trap_unallocated_columns_being_dealloced - $__internal_1_$__cuda_sm10x_tcgen05_guardrail_trap_phase_invalid_during_alloc)
$__internal_1_$__cuda_sm10x_tcgen05_guardrail_trap_phase_invalid_during_alloc:
[----:B------:R-:W-:Y:S05]  /*8b90*/  BPT.TRAP 0x1 ;  /* 0x000000040000795c */ /* 0x000fea0000300000 */
[----:B------:R-:W-:-:S04]  /*8ba0*/  MOV R3, 0x0 ;  /* 0x0000000000037802 */ /* 0x000fc80000000f00 */
[----:B------:R-:W-:Y:S05]  /*8bb0*/  RET.REL.NODEC R2 `(_ZN7cutlass13device_kernelINS_4gemm6kernel13GemmUniversalIN4cute5tupleIJiiiiEEENS1_10collective13CollectiveMmaINS1_35MainloopSm100TmaUmmaWarpSpecializedILi4ELi2ELi4ENS5_IJNS4_1CILi1EEESB_SB_EEEEENS5_IJNSA_ILi64EEENSA_ILi128EEESE_EEEfNS5_IJSB_llEEEfSH_NS4_8TiledMMAINS4_8MMA_AtomIJNS4_17SM100_MMA_TF32_SSINS_10tfloat32_tESL_fLi64ELi128ELNS4_4UMMA5MajorE1ELSN_1ELNSM_7ScaleInE0ELSO_0EEEEEENS4_6LayoutISC_NS5_IJNSA_ILi0EEESS_SS_EEEEENS5_IJNS4_10UnderscoreESV_SV_EEEEENS4_13SM90_TMA_LOADENS4_14ComposedLayoutINS4_7SwizzleILi2ELi5ELi2EEENS4_18smem_ptr_flag_bitsILi32EEENSR_INS5_IJNSA_ILi32EEENSA_ILi4EEEEEENS5_IJSB_S14_EEEEEEEvNS4_8identityESY_S19_vS1A_EENS_8epilogue10collective18CollectiveEpilogueINS1C_23Sm100TmaWarpSpecializedILi4ELi2ELi16ELb1ELb0EEEJSG_NS5_IJNSR_ISE_SB_EENSR_IS14_SB_EEEEEfNS5_IJlSB_lEEEfS1K_NS1C_6fusion15FusionCallbacksIS1G_NS1L_17LinearCombinationIffffLNS_15FloatRoundStyleE2EEESG_S1J_JEEENS4_5SM1004TMEM4LOAD26SM100_TMEM_LOAD_16dp128b8xESY_NSZ_INS10_ILi3ELi4ELi3EEES13_NSR_INS5_IJNSA_ILi8EEES14_EEENS5_IJS14_SB_EEEEEEENS4_17SM75_U32x4_LDSM_NENS4_14SM90_TMA_STOREES20_NS4_17SM90_U32x4_STSM_NENS4_39AutoVectorizingCopyWithAssumedAlignmentILi128EEEEEEvvEEEEvNT_6ParamsE) ;  /* 0xffffff7402107950 */ /* 0x000fea0003c3ffff */
        .weak           $__internal_2_$__cuda_sm10x_tcgen05_guardrail_trap_unallocated_columns_being_dealloced
        .type           $__internal_2_$__cuda_sm10x_tcgen05_guardrail_trap_unallocated_columns_being_dealloced,@function
        .size           $__internal_2_$__cuda_sm10x_tcgen05_guardrail_trap_unallocated_columns_being_dealloced,(.L_x_180 - $__internal_2_$__cuda_sm10x_tcgen05_guardrail_trap_unallocated_columns_being_dealloced)
$__internal_2_$__cuda_sm10x_tcgen05_guardrail_trap_unallocated_columns_being_dealloced:
[----:B------:R-:W-:Y:S05]  /*8bc0*/  BPT.TRAP 0x1 ;  /* 0x000000040000795c */ /* 0x000fea0000300000 */
[----:B------:R-:W-:-:S04]  /*8bd0*/  HFMA2 R3, -RZ, RZ, 0, 0 ;  /* 0x00000000ff037431 */ /* 0x000fc800000001ff */
[----:B------:R-:W-:Y:S05]  /*8be0*/  RET.REL.NODEC R2 `(_ZN7cutlass13device_kernelINS_4gemm6kernel13GemmUniversalIN4cute5tupleIJiiiiEEENS1_10collective13CollectiveMmaINS1_35MainloopSm100TmaUmmaWarpSpecializedILi4ELi2ELi4ENS5_IJNS4_1CILi1EEESB_SB_EEEEENS5_IJNSA_ILi64EEENSA_ILi128EEESE_EEEfNS5_IJSB_llEEEfSH_NS4_8TiledMMAINS4_8MMA_AtomIJNS4_17SM100_MMA_TF32_SSINS_10tfloat32_tESL_fLi64ELi128ELNS4_4UMMA5MajorE1ELSN_1ELNSM_7ScaleInE0ELSO_0EEEEEENS4_6LayoutISC_NS5_IJNSA_ILi0EEESS_SS_EEEEENS5_IJNS4_10UnderscoreESV_SV_EEEEENS4_13SM90_TMA_LOADENS4_14ComposedLayoutINS4_7SwizzleILi2ELi5ELi2EEENS4_18smem_ptr_flag_bitsILi32EEENSR_INS5_IJNSA_ILi32EEENSA_ILi4EEEEEENS5_IJSB_S14_EEEEEEEvNS4_8identityESY_S19_vS1A_EENS_8epilogue10collective18CollectiveEpilogueINS1C_23Sm100TmaWarpSpecializedILi4ELi2ELi16ELb1ELb0EEEJSG_NS5_IJNSR_ISE_SB_EENSR_IS14_SB_EEEEEfNS5_IJlSB_lEEEfS1K_NS1C_6fusion15FusionCallbacksIS1G_NS1L_17LinearCombinationIffffLNS_15FloatRoundStyleE2EEESG_S1J_JEEENS4_5SM1004TMEM4LOAD26SM100_TMEM_LOAD_16dp128b8xESY_NSZ_INS10_ILi3ELi4ELi3EEES13_NSR_INS5_IJNSA_ILi8EEES14_EEENS5_IJS14_SB_EEEEEEENS4_17SM75_U32x4_LDSM_NENS4_14SM90_TMA_STOREES20_NS4_17SM90_U32x4_STSM_NENS4_39AutoVectorizingCopyWithAssumedAlignmentILi128EEEEEEvvEEEEvNT_6ParamsE) ;  /* 0xffffff7402047950 */ /* 0x000fea0003c3ffff */
.L_x_179:
[----:B------:R-:W-:-:S00]  /*8bf0*/  BRA `(.L_x_179) ;  /* 0xfffffffc00fc7947 */ /* 0x000fc0000383ffff */
[----:B------:R-:W-:-:S00]  /*8c00*/  NOP ;  /* 0x0000000000007918 */ /* 0x000fc00000000000 */
[----:B------:R-:W-:-:S00]  /*8c10*/  NOP ;  /* 0x0000000000007918 */ /* 0x000fc00000000000 */
[----:B------:R-:W-:-:S00]  /*8c20*/  NOP ;  /* 0x0000000000007918 */ /* 0x000fc00000000000 */
[----:B------:R-:W-:-:S00]  /*8c30*/  NOP ;  /* 0x0000000000007918 */ /* 0x000fc00000000000 */
[----:B------:R-:W-:-:S00]  /*8c40*/  NOP ;  /* 0x0000000000007918 */ /* 0x000fc00000000000 */
[----:B------:R-:W-:-:S00]  /*8c50*/  NOP ;  /* 0x0000000000007918 */ /* 0x000fc00000000000 */
[----:B------:R-:W-:-:S00]  /*8c60*/  NOP ;  /* 0x0000000000007918 */ /* 0x000fc00000000000 */
[----:B------:R-:W-:-:S00]  /*8c70*/  NOP ;  /* 0x0000000000007918 */ /* 0x000fc00000000000 */
.L_x_180:


//--------------------- .nv.global.init           --------------------------
	.section	.nv.global.init,"aw",@progbits
.nv.global.init:
	.type		$str$27,@object
	.size		$str$27,($str$28 - $str$27)
$str$27:
        /*0000*/ 	.byte	0x28, 0x61, 0x64, 0x64, 0x72, 0x65, 0x73, 0x73, 0x20, 0x26, 0x20, 0x6d, 0x61, 0x73, 0x6b, 0x29
        /*0010*/ 	.byte	0x20, 0x3d, 0x3d, 0x20, 0x30, 0x00
	.type		$str$28,@object
	.size		$str$28,($str$26 - $str$28)
$str$28:
        /*0016*/ 	.byte	0x2f, 0x74, 0x6d, 0x70, 0x2f, 0x63, 0x75, 0x74, 0x6c, 0x61, 0x73, 0x73, 0x5f, 0x73, 0x77, 0x65
        /*0026*/ 	.byte	0x65, 0x70, 0x5f, 0x73, 0x72, 0x63, 0x2f, 0x69, 0x6e, 0x63, 0x6c, 0x75, 0x64, 0x65, 0x2f, 0x63
        /*0036*/ 	.byte	0x75, 0x74, 0x65, 0x2f, 0x70, 0x6f, 0x69, 0x6e, 0x74, 0x65, 0x72, 0x5f, 0x66, 0x6c, 0x61, 0x67
        /*0046*/ 	.byte	0x67, 0x65, 0x64, 0x2e, 0x68, 0x70, 0x70, 0x00
	.type		$str$26,@object
	.size		$str$26,($str$25 - $str$26)
$str$26:
        /*004e*/ 	.byte	0x2f, 0x74, 0x6d, 0x70, 0x2f, 0x63, 0x75, 0x74, 0x6c, 0x61, 0x73, 0x73, 0x5f, 0x73, 0x77, 0x65
        /*005e*/ 	.byte	0x65, 0x70, 0x5f, 0x73, 0x72, 0x63, 0x2f, 0x69, 0x6e, 0x63, 0x6c, 0x75, 0x64, 0x65, 0x2f, 0x63
        /*006e*/ 	.byte	0x75, 0x74, 0x65, 0x2f, 0x61, 0x74, 0x6f, 0x6d, 0x2f, 0x63, 0x6f, 0x70, 0x79, 0x5f, 0x74, 0x72
        /*007e*/ 	.byte	0x61, 0x69, 0x74, 0x73, 0x5f, 0x73, 0x6d, 0x31, 0x30, 0x30, 0x2e, 0x68, 0x70, 0x70, 0x00
	.type		$str$25,@object
	.size		$str$25,(__unnamed_1 - $str$25)
$str$25:
        /*008d*/ 	.byte	0x28, 0x28, 0x75, 0x69, 0x6e, 0x74, 0x33, 0x32, 0x5f, 0x74, 0x28, 0x74, 0x68, 0x72, 0x65, 0x61
        /*009d*/ 	.byte	0x64, 0x49, 0x64, 0x78, 0x2e, 0x78, 0x29, 0x20, 0x2f, 0x20, 0x33, 0x32, 0x29, 0x20, 0x25, 0x20
        /*00ad*/ 	.byte	0x34, 0x29, 0x20, 0x3d, 0x3d, 0x20, 0x28, 0x28, 0x28, 0x74, 0x6d, 0x65, 0x6d, 0x5f, 0x61, 0x64
        /*00bd*/ 	.byte	0x64, 0x72, 0x20, 0x3e, 0x3e, 0x20, 0x31, 0x36, 0x29, 0x20, 0x2f, 0x20, 0x33, 0x32, 0x29, 0x20
        /*00cd*/ 	.byte	0x25, 0x20, 0x34, 0x29, 0x00
	.type		__unnamed_1,@object
	.size		__unnamed_1,(__unnamed_2 - __unnamed_1)
__unnamed_1:
        /*00d2*/ 	.byte	0x61, 0x75, 0x74, 0x6f, 0x20, 0x63, 0x75, 0x74, 0x65, 0x3a, 0x3a, 0x61, 0x73, 0x5f, 0x70, 0x6f
        /* <DEDUP_REMOVED lines=23> */
        /*0252*/ 	.byte	0x3c, 0x32, 0x30, 0x34, 0x38, 0x3e, 0x3e, 0x3e, 0x3e, 0x5d, 0x00
	.type		__unnamed_2,@object
	.size		__unnamed_2,(.L_2 - __unnamed_2)
__unnamed_2:
        /* <DEDUP_REMOVED lines=45> */
        /*052d*/ 	.byte	0x3e, 0x3e, 0x3e, 0x5d, 0x00
.L_2:


//--------------------- .nv.shared._ZN7cutlass13device_kernelINS_4gemm6kernel13GemmUniversalIN4cute5tupleIJiiiiEEENS1_10collective13CollectiveMmaINS1_35MainloopSm100TmaUmmaWarpSpecializedILi4ELi2ELi4ENS5_IJNS4_1CILi1EEESB_SB_EEEEENS5_IJNSA_ILi64EEENSA_ILi128EEESE_EEEfNS5_IJSB_llEEEfSH_NS4_8TiledMMAINS4_8MMA_AtomIJNS4_17SM100_MMA_TF32_SSINS_10tfloat32_tESL_fLi64ELi128ELNS4_4UMMA5MajorE1ELSN_1ELNSM_7ScaleInE0ELSO_0EEEEEENS4_6LayoutISC_NS5_IJNSA_ILi0EEESS_SS_EEEEENS5_IJNS4_10UnderscoreESV_SV_EEEEENS4_13SM90_TMA_LOADENS4_14ComposedLayoutINS4_7SwizzleILi2ELi5ELi2EEENS4_18smem_ptr_flag_bitsILi32EEENSR_INS5_IJNSA_ILi32EEENSA_ILi4EEEEEENS5_IJSB_S14_EEEEEEEvNS4_8identityESY_S19_vS1A_EENS_8epilogue10collective18CollectiveEpilogueINS1C_23Sm100TmaWarpSpecializedILi4ELi2ELi16ELb1ELb0EEEJSG_NS5_IJNSR_ISE_SB_EENSR_IS14_SB_EEEEEfNS5_IJlSB_lEEEfS1K_NS1C_6fusion15FusionCallbacksIS1G_NS1L_17LinearCombinationIffffLNS_15FloatRoundStyleE2EEESG_S1J_JEEENS4_5SM1004TMEM4LOAD26SM100_TMEM_LOAD_16dp128b8xESY_NSZ_INS10_ILi3ELi4ELi3EEES13_NSR_INS5_IJNSA_ILi8EEES14_EEENS5_IJS14_SB_EEEEEEENS4_17SM75_U32x4_LDSM_NENS4_14SM90_TMA_STOREES20_NS4_17SM90_U32x4_STSM_NENS4_39AutoVectorizingCopyWithAssumedAlignmentILi128EEEEEEvvEEEEvNT_6ParamsE --------------------------
	.section	.nv.shared._ZN7cutlass13device_kernelINS_4gemm6kernel13GemmUniversalIN4cute5tupleIJiiiiEEENS1_10collective13CollectiveMmaINS1_35MainloopSm100TmaUmmaWarpSpecializedILi4ELi2ELi4ENS5_IJNS4_1CILi1EEESB_SB_EEEEENS5_IJNSA_ILi64EEENSA_ILi128EEESE_EEEfNS5_IJSB_llEEEfSH_NS4_8TiledMMAINS4_8MMA_AtomIJNS4_17SM100_MMA_TF32_SSINS_10tfloat32_tESL_fLi64ELi128ELNS4_4UMMA5MajorE1ELSN_1ELNSM_7ScaleInE0ELSO_0EEEEEENS4_6LayoutISC_NS5_IJNSA_ILi0EEESS_SS_EEEEENS5_IJNS4_10UnderscoreESV_SV_EEEEENS4_13SM90_TMA_LOADENS4_14ComposedLayoutINS4_7SwizzleILi2ELi5ELi2EEENS4_18smem_ptr_flag_bitsILi32EEENSR_INS5_IJNSA_ILi32EEENSA_ILi4EEEEEENS5_IJSB_S14_EEEEEEEvNS4_8identityESY_S19_vS1A_EENS_8epilogue10collective18CollectiveEpilogueINS1C_23Sm100TmaWarpSpecializedILi4ELi2ELi16ELb1ELb0EEEJSG_NS5_IJNSR_ISE_SB_EENSR_IS14_SB_EEEEEfNS5_IJlSB_lEEEfS1K_NS1C_6fusion15FusionCallbacksIS1G_NS1L_17LinearCombinationIffffLNS_15FloatRoundStyleE2EEESG_S1J_JEEENS4_5SM1004TMEM4LOAD26SM100_TMEM_LOAD_16dp128b8xESY_NSZ_INS10_ILi3ELi4ELi3EEES13_NSR_INS5_IJNSA_ILi8EEES14_EEENS5_IJS14_SB_EEEEEEENS4_17SM75_U32x4_LDSM_NENS4_14SM90_TMA_STOREES20_NS4_17SM90_U32x4_STSM_NENS4_39AutoVectorizingCopyWithAssumedAlignmentILi128EEEEEEvvEEEEvNT_6ParamsE,"aw",@nobits
	.sectionflags	@""
	.align	16
	.zero		1024


//--------------------- .nv.shared.reserved.0     --------------------------
	.section	.nv.shared.reserved.0,"aw",@nobits
	.weak		__nv_reservedSMEM_offset_0_alias
	.size		__nv_reservedSMEM_offset_0_alias, 0, 64
	.other		__nv_reservedSMEM_offset_0_alias,@"STO_CUDA_RESERVED_SHARED STV_DEFAULT"
__nv_reservedSMEM_offset_0_alias:
	.zero		0
.nv.shared.reserved.0:
	.zero		64
	.weak		__nv_reservedSMEM_tcgen05_partition
	.type		__nv_reservedSMEM_tcgen05_partition,@object
	.size		__nv_reservedSMEM_tcgen05_partition,(.L_0 - __nv_reservedSMEM_tcgen05_partition)
__nv_reservedSMEM_tcgen05_partition:
	.zero		32
.L_0:


//--------------------- .nv.global                --------------------------
	.section	.nv.global,"aw",@nobits
.nv.global:
	.type		_ZN40_INTERNAL_53502f64_4_k_cu_4bab30f9_326894cute1_E,@object
	.size		_ZN40_INTERNAL_53502f64_4_k_cu_4bab30f9_326894cute1_E,(_ZN40_INTERNAL_53502f64_4_k_cu_4bab30f9_326894cuda3std3__45__cpo6cbeginE - _ZN40_INTERNAL_53502f64_4_k_cu_4bab30f9_326894cute1_E)
_ZN40_INTERNAL_53502f64_4_k_cu_4bab30f9_326894cute1_E:
	.zero		1
	.type		_ZN40_INTERNAL_53502f64_4_k_cu_4bab30f9_326894cuda3std3__45__cpo6cbeginE,@object
	.size		_ZN40_INTERNAL_53502f64_4_k_cu_4bab30f9_326894cuda3std3__45__cpo6cbeginE,(_ZN40_INTERNAL_53502f64_4_k_cu_4bab30f9_326894cuda3std3__48in_placeE - _ZN40_INTERNAL_53502f64_4_k_cu_4bab30f9_326894cuda3std3__45__cpo6cbeginE)
_ZN40_INTERNAL_53502f64_4_k_cu_4bab30f9_326894cuda3std3__45__cpo6cbeginE:
	.zero		1
	.type		_ZN40_INTERNAL_53502f64_4_k_cu_4bab30f9_326894cuda3std3__48in_placeE,@object
	.size		_ZN40_INTERNAL_53502f64_4_k_cu_4bab30f9_326894cuda3std3__48in_placeE,(_ZN40_INTERNAL_53502f64_4_k_cu_4bab30f9_326894cuda3std6ranges3__45__cpo9iter_moveE - _ZN40_INTERNAL_53502f64_4_k_cu_4bab30f9_326894cuda3std3__48in_placeE)
_ZN40_INTERNAL_53502f64_4_k_cu_4bab30f9_326894cuda3std3__48in_placeE:
	.zero		1
	.type		_ZN40_INTERNAL_53502f64_4_k_cu_4bab30f9_326894cuda3std6ranges3__45__cpo9iter_moveE,@object
	.size		_ZN40_INTERNAL_53502f64_4_k_cu_4bab30f9_326894cuda3std6ranges3__45__cpo9iter_moveE,(_ZN40_INTERNAL_53502f64_4_k_cu_4bab30f9_326894cuda3std3__45__cpo5beginE - _ZN40_INTERNAL_53502f64_4_k_cu_4bab30f9_326894cuda3std6ranges3__45__cpo9iter_moveE)
_ZN40_INTERNAL_53502f64_4_k_cu_4bab30f9_326894cuda3std6ranges3__45__cpo9iter_moveE:
	.zero		1
	.type		_ZN40_INTERNAL_53502f64_4_k_cu_4bab30f9_326894cuda3std3__45__cpo5beginE,@object
	.size		_ZN40_INTERNAL_53502f64_4_k_cu_4bab30f9_326894cuda3std3__45__cpo5beginE,(_ZN40_INTERNAL_53502f64_4_k_cu_4bab30f9_326894cuda3std3__442_GLOBAL__N__53502f64_4_k_cu_4bab30f9_326896ignoreE - _ZN40_INTERNAL_53502f64_4_k_cu_4bab30f9_326894cuda3std3__45__cpo5beginE)
_ZN40_INTERNAL_53502f64_4_k_cu_4bab30f9_326894cuda3std3__45__cpo5beginE:
	.zero		1
	.type		_ZN40_INTERNAL_53502f64_4_k_cu_4bab30f9_326894cuda3std3__442_GLOBAL__N__53502f64_4_k_cu_4bab30f9_326896ignoreE,@object
	.size		_ZN40_INTERNAL_53502f64_4_k_cu_4bab30f9_326894cuda3std3__442_GLOBAL__N__53502f64_4_k_cu_4bab30f9_326896ignoreE,(_ZN40_INTERNAL_53502f64_4_k_cu_4bab30f9_326894cute7productE - _ZN40_INTERNAL_53502f64_4_k_cu_4bab30f9_326894cuda3std3__442_GLOBAL__N__53502f64_4_k_cu_4bab30f9_326896ignoreE)
_ZN40_INTERNAL_53502f64_4_k_cu_4bab30f9_326894cuda3std3__442_GLOBAL__N__53502f64_4_k_cu_4bab30f9_326896ignoreE:
	.zero		1
	.type		_ZN40_INTERNAL_53502f64_4_k_cu_4bab30f9_326894cute7productE,@object
	.size		_ZN40_INTERNAL_53502f64_4_k_cu_4bab30f9_326894cute7productE,(_ZN40_INTERNAL_53502f64_4_k_cu_4bab30f9_326894cuda3std3__45__cpo3endE - _ZN40_INTERNAL_53502f64_4_k_cu_4bab30f9_326894cute7productE)
_ZN40_INTERNAL_53502f64_4_k_cu_4bab30f9_326894cute7productE:
	.zero		1
	.type		_ZN40_INTERNAL_53502f64_4_k_cu_4bab30f9_326894cuda3std3__45__cpo3endE,@object
	.size		_ZN40_INTERNAL_53502f64_4_k_cu_4bab30f9_326894cuda3std3__45__cpo3endE,(_ZN40_INTERNAL_53502f64_4_k_cu_4bab30f9_326894cuda3std3__419piecewise_constructE - _ZN40_INTERNAL_53502f64_4_k_cu_4bab30f9_326894cuda3std3__45__cpo3endE)
_ZN40_INTERNAL_53502f64_4_k_cu_4bab30f9_326894cuda3std3__45__cpo3endE:
	.zero		1
	.type		_ZN40_INTERNAL_53502f64_4_k_cu_4bab30f9_326894cuda3std3__419piecewise_constructE,@object
	.size		_ZN40_INTERNAL_53502f64_4_k_cu_4bab30f9_326894cuda3std3__419piecewise_constructE,(_ZN40_INTERNAL_53502f64_4_k_cu_4bab30f9_326894cuda3std3__45__cpo4cendE - _ZN40_INTERNAL_53502f64_4_k_cu_4bab30f9_326894cuda3std3__419piecewise_constructE)
_ZN40_INTERNAL_53502f64_4_k_cu_4bab30f9_326894cuda3std3__419piecewise_constructE:
	.zero		1
	.type		_ZN40_INTERNAL_53502f64_4_k_cu_4bab30f9_326894cuda3std3__45__cpo4cendE,@object
	.size		_ZN40_INTERNAL_53502f64_4_k_cu_4bab30f9_326894cuda3std3__45__cpo4cendE,(_ZN40_INTERNAL_53502f64_4_k_cu_4bab30f9_326894cuda3std6ranges3__45__cpo4swapE - _ZN40_INTERNAL_53502f64_4_k_cu_4bab30f9_326894cuda3std3__45__cpo4cendE)
_ZN40_INTERNAL_53502f64_4_k_cu_4bab30f9_326894cuda3std3__45__cpo4cendE:
	.zero		1
	.type		_ZN40_INTERNAL_53502f64_4_k_cu_4bab30f9_326894cuda3std6ranges3__45__cpo4swapE,@object
	.size		_ZN40_INTERNAL_53502f64_4_k_cu_4bab30f9_326894cuda3std6ranges3__45__cpo4swapE,(.L_10 - _ZN40_INTERNAL_53502f64_4_k_cu_4bab30f9_326894cuda3std6ranges3__45__cpo4swapE)
_ZN40_INTERNAL_53502f64_4_k_cu_4bab30f9_326894cuda3std6ranges3__45__cpo4swapE:
	.zero		1
.L_10:


//--------------------- .nv.constant0._ZN7cutlass13device_kernelINS_4gemm6kernel13GemmUniversalIN4cute5tupleIJiiiiEEENS1_10collective13CollectiveMmaINS1_35MainloopSm100TmaUmmaWarpSpecializedILi4ELi2ELi4ENS5_IJNS4_1CILi1EEESB_SB_EEEEENS5_IJNSA_ILi64EEENSA_ILi128EEESE_EEEfNS5_IJSB_llEEEfSH_NS4_8TiledMMAINS4_8MMA_AtomIJNS4_17SM100_MMA_TF32_SSINS_10tfloat32_tESL_fLi64ELi128ELNS4_4UMMA5MajorE1ELSN_1ELNSM_7ScaleInE0ELSO_0EEEEEENS4_6LayoutISC_NS5_IJNSA_ILi0EEESS_SS_EEEEENS5_IJNS4_10UnderscoreESV_SV_EEEEENS4_13SM90_TMA_LOADENS4_14ComposedLayoutINS4_7SwizzleILi2ELi5ELi2EEENS4_18smem_ptr_flag_bitsILi32EEENSR_INS5_IJNSA_ILi32EEENSA_ILi4EEEEEENS5_IJSB_S14_EEEEEEEvNS4_8identityESY_S19_vS1A_EENS_8epilogue10collective18CollectiveEpilogueINS1C_23Sm100TmaWarpSpecializedILi4ELi2ELi16ELb1ELb0EEEJSG_NS5_IJNSR_ISE_SB_EENSR_IS14_SB_EEEEEfNS5_IJlSB_lEEEfS1K_NS1C_6fusion15FusionCallbacksIS1G_NS1L_17LinearCombinationIffffLNS_15FloatRoundStyleE2EEESG_S1J_JEEENS4_5SM1004TMEM4LOAD26SM100_TMEM_LOAD_16dp128b8xESY_NSZ_INS10_ILi3ELi4ELi3EEES13_NSR_INS5_IJNSA_ILi8EEES14_EEENS5_IJS14_SB_EEEEEEENS4_17SM75_U32x4_LDSM_NENS4_14SM90_TMA_STOREES20_NS4_17SM90_U32x4_STSM_NENS4_39AutoVectorizingCopyWithAssumedAlignmentILi128EEEEEEvvEEEEvNT_6ParamsE --------------------------
	.section	.nv.constant0._ZN7cutlass13device_kernelINS_4gemm6kernel13GemmUniversalIN4cute5tupleIJiiiiEEENS1_10collective13CollectiveMmaINS1_35MainloopSm100TmaUmmaWarpSpecializedILi4ELi2ELi4ENS5_IJNS4_1CILi1EEESB_SB_EEEEENS5_IJNSA_ILi64EEENSA_ILi128EEESE_EEEfNS5_IJSB_llEEEfSH_NS4_8TiledMMAINS4_8MMA_AtomIJNS4_17SM100_MMA_TF32_SSINS_10tfloat32_tESL_fLi64ELi128ELNS4_4UMMA5MajorE1ELSN_1ELNSM_7ScaleInE0ELSO_0EEEEEENS4_6LayoutISC_NS5_IJNSA_ILi0EEESS_SS_EEEEENS5_IJNS4_10UnderscoreESV_SV_EEEEENS4_13SM90_TMA_LOADENS4_14ComposedLayoutINS4_7SwizzleILi2ELi5ELi2EEENS4_18smem_ptr_flag_bitsILi32EEENSR_INS5_IJNSA_ILi32EEENSA_ILi4EEEEEENS5_IJSB_S14_EEEEEEEvNS4_8identityESY_S19_vS1A_EENS_8epilogue10collective18CollectiveEpilogueINS1C_23Sm100TmaWarpSpecializedILi4ELi2ELi16ELb1ELb0EEEJSG_NS5_IJNSR_ISE_SB_EENSR_IS14_SB_EEEEEfNS5_IJlSB_lEEEfS1K_NS1C_6fusion15FusionCallbacksIS1G_NS1L_17LinearCombinationIffffLNS_15FloatRoundStyleE2EEESG_S1J_JEEENS4_5SM1004TMEM4LOAD26SM100_TMEM_LOAD_16dp128b8xESY_NSZ_INS10_ILi3ELi4ELi3EEES13_NSR_INS5_IJNSA_ILi8EEES14_EEENS5_IJS14_SB_EEEEEEENS4_17SM75_U32x4_LDSM_NENS4_14SM90_TMA_STOREES20_NS4_17SM90_U32x4_STSM_NENS4_39AutoVectorizingCopyWithAssumedAlignmentILi128EEEEEEvvEEEEvNT_6ParamsE,"a",@progbits
	.sectionflags	@""
	.align	4
.nv.constant0._ZN7cutlass13device_kernelINS_4gemm6kernel13GemmUniversalIN4cute5tupleIJiiiiEEENS1_10collective13CollectiveMmaINS1_35MainloopSm100TmaUmmaWarpSpecializedILi4ELi2ELi4ENS5_IJNS4_1CILi1EEESB_SB_EEEEENS5_IJNSA_ILi64EEENSA_ILi128EEESE_EEEfNS5_IJSB_llEEEfSH_NS4_8TiledMMAINS4_8MMA_AtomIJNS4_17SM100_MMA_TF32_SSINS_10tfloat32_tESL_fLi64ELi128ELNS4_4UMMA5MajorE1ELSN_1ELNSM_7ScaleInE0ELSO_0EEEEEENS4_6LayoutISC_NS5_IJNSA_ILi0EEESS_SS_EEEEENS5_IJNS4_10UnderscoreESV_SV_EEEEENS4_13SM90_TMA_LOADENS4_14ComposedLayoutINS4_7SwizzleILi2ELi5ELi2EEENS4_18smem_ptr_flag_bitsILi32EEENSR_INS5_IJNSA_ILi32EEENSA_ILi4EEEEEENS5_IJSB_S14_EEEEEEEvNS4_8identityESY_S19_vS1A_EENS_8epilogue10collective18CollectiveEpilogueINS1C_23Sm100TmaWarpSpecializedILi4ELi2ELi16ELb1ELb0EEEJSG_NS5_IJNSR_ISE_SB_EENSR_IS14_SB_EEEEEfNS5_IJlSB_lEEEfS1K_NS1C_6fusion15FusionCallbacksIS1G_NS1L_17LinearCombinationIffffLNS_15FloatRoundStyleE2EEESG_S1J_JEEENS4_5SM1004TMEM4LOAD26SM100_TMEM_LOAD_16dp128b8xESY_NSZ_INS10_ILi3ELi4ELi3EEES13_NSR_INS5_IJNSA_ILi8EEES14_EEENS5_IJS14_SB_EEEEEEENS4_17SM75_U32x4_LDSM_NENS4_14SM90_TMA_STOREES20_NS4_17SM90_U32x4_STSM_NENS4_39AutoVectorizingCopyWithAssumedAlignmentILi128EEEEEEvvEEEEvNT_6ParamsE:
	.zero		2944


//--------------------- SYMBOLS --------------------------

	.type		.nv.reservedSmem.offset0,@object
	.size		.nv.reservedSmem.offset0,0x4
	.type		.nv.reservedSmem.cap,@object
	.size		.nv.reservedSmem.cap,0x4
	.type		__assertfail,@function
